	.target	sm_90a

	.elftype	@"ET_EXEC"


//--------------------- .note.nv.tkinfo           --------------------------
	.section	.note.nv.tkinfo,"",@"SHT_NOTE"
	.sectionflags	@"SHF_NOTE_NV_TKINFO"
	.tkinfo
        /*0018*/ 	.word	0x00000002
        /*0030*/ 	.string	""
        /*0030*/ 	.string	"ptxas"
        /*0030*/ 	.string	"Cuda compilation tools, release 13.0, V13.0.88"
        /*0030*/ 	.string	"Build cuda_13.0.r13.0/compiler.36424714_0"
        /*0030*/ 	.string	"-v  -suppress-debug-info  -lineinfo  -arch sm_90a "



//--------------------- .note.nv.cuinfo           --------------------------
	.section	.note.nv.cuinfo,"",@"SHT_NOTE"
	.sectionflags	@"SHF_NOTE_NV_CUINFO"
        /*0018*/ 	.short	0x0002
        /*001a*/ 	.short	0x005a
        /*001c*/ 	.short	0x0082
	.zero		2


//--------------------- .nv.info                  --------------------------
	.section	.nv.info,"",@"SHT_CUDA_INFO"
	.align	4


	//----- nvinfo : EIATTR_REGCOUNT
	.align		4
        /*0000*/ 	.byte	0x04, 0x2f
        /*0002*/ 	.short	(.L_1 - .L_0)
	.align		4
.L_0:
        /*0004*/ 	.word	index@(gluon_wgmma)
        /*0008*/ 	.word	0x000000ff


	//----- nvinfo : EIATTR_FRAME_SIZE
	.align		4
.L_1:
        /*000c*/ 	.byte	0x04, 0x11
        /*000e*/ 	.short	(.L_3 - .L_2)
	.align		4
.L_2:
        /*0010*/ 	.word	index@(gluon_wgmma)
        /*0014*/ 	.word	0x00000270


	//----- nvinfo : EIATTR_MIN_STACK_SIZE
	.align		4
.L_3:
        /*0018*/ 	.byte	0x04, 0x12
        /*001a*/ 	.short	(.L_5 - .L_4)
	.align		4
.L_4:
        /*001c*/ 	.word	index@(gluon_wgmma)
        /*0020*/ 	.word	0x00000270
.L_5:


//--------------------- .nv.compat                --------------------------
	.section	.nv.compat,"",@"SHT_CUDA_COMPAT_INFO"
	.align	4
        /*0000*/ 	.byte	0x02, 0x09, 0x01, 0x00, 0x02, 0x02, 0x04, 0x00, 0x02, 0x05, 0x05, 0x00, 0x03, 0x07, 0x01, 0x01
        /*0010*/ 	.byte	0x02, 0x03, 0x03, 0x00, 0x02, 0x06, 0x01, 0x00, 0x04, 0x0b, 0x08, 0x00, 0x00, 0x00, 0x00, 0x00
        /*0020*/ 	.byte	0x00, 0x00, 0x00, 0x00


//--------------------- .nv.info.gluon_wgmma      --------------------------
	.section	.nv.info.gluon_wgmma,"",@"SHT_CUDA_INFO"
	.sectionflags	@""
	.align	4


	//----- nvinfo : EIATTR_CUDA_API_VERSION
	.align		4
        /*0000*/ 	.byte	0x04, 0x37
        /*0002*/ 	.short	(.L_7 - .L_6)
.L_6:
        /*0004*/ 	.word	0x00000082


	//----- nvinfo : EIATTR_KPARAM_INFO
	.align		4
.L_7:
        /*0008*/ 	.byte	0x04, 0x17
        /*000a*/ 	.short	(.L_9 - .L_8)
.L_8:
        /*000c*/ 	.word	0x00000000
        /*0010*/ 	.short	0x000a
        /*0012*/ 	.short	0x0048
        /*0014*/ 	.byte	0x00, 0xf4, 0x21, 0x00


	//----- nvinfo : EIATTR_KPARAM_INFO
	.align		4
.L_9:
        /*0018*/ 	.byte	0x04, 0x17
        /*001a*/ 	.short	(.L_11 - .L_10)
.L_10:
        /*001c*/ 	.word	0x00000000
        /*0020*/ 	.short	0x0009
        /*0022*/ 	.short	0x0040
        /*0024*/ 	.byte	0x00, 0xf4, 0x21, 0x00


	//----- nvinfo : EIATTR_KPARAM_INFO
	.align		4
.L_11:
        /*0028*/ 	.byte	0x04, 0x17
        /*002a*/ 	.short	(.L_13 - .L_12)
.L_12:
        /*002c*/ 	.word	0x00000000
        /*0030*/ 	.short	0x0008
        /*0032*/ 	.short	0x0038
        /*0034*/ 	.byte	0x00, 0xf0, 0x21, 0x00


	//----- nvinfo : EIATTR_KPARAM_INFO
	.align		4
.L_13:
        /*0038*/ 	.byte	0x04, 0x17
        /*003a*/ 	.short	(.L_15 - .L_14)
.L_14:
        /*003c*/ 	.word	0x00000000
        /*0040*/ 	.short	0x0007
        /*0042*/ 	.short	0x0030
        /*0044*/ 	.byte	0x00, 0xf0, 0x21, 0x00


	//----- nvinfo : EIATTR_KPARAM_INFO
	.align		4
.L_15:
        /*0048*/ 	.byte	0x04, 0x17
        /*004a*/ 	.short	(.L_17 - .L_16)
.L_16:
        /*004c*/ 	.word	0x00000000
        /*0050*/ 	.short	0x0006
        /*0052*/ 	.short	0x0028
        /*0054*/ 	.byte	0x00, 0xf0, 0x21, 0x00


	//----- nvinfo : EIATTR_KPARAM_INFO
	.align		4
.L_17:
        /*0058*/ 	.byte	0x04, 0x17
        /*005a*/ 	.short	(.L_19 - .L_18)
.L_18:
        /*005c*/ 	.word	0x00000000
        /*0060*/ 	.short	0x0005
        /*0062*/ 	.short	0x0020
        /*0064*/ 	.byte	0x00, 0xf0, 0x11, 0x00


	//----- nvinfo : EIATTR_KPARAM_INFO
	.align		4
.L_19:
        /*0068*/ 	.byte	0x04, 0x17
        /*006a*/ 	.short	(.L_21 - .L_20)
.L_20:
        /*006c*/ 	.word	0x00000000
        /*0070*/ 	.short	0x0004
        /*0072*/ 	.short	0x001c
        /*0074*/ 	.byte	0x00, 0xf0, 0x11, 0x00


	//----- nvinfo : EIATTR_KPARAM_INFO
	.align		4
.L_21:
        /*0078*/ 	.byte	0x04, 0x17
        /*007a*/ 	.short	(.L_23 - .L_22)
.L_22:
        /*007c*/ 	.word	0x00000000
        /*0080*/ 	.short	0x0003
        /*0082*/ 	.short	0x0018
        /*0084*/ 	.byte	0x00, 0xf0, 0x11, 0x00


	//----- nvinfo : EIATTR_KPARAM_INFO
	.align		4
.L_23:
        /*0088*/ 	.byte	0x04, 0x17
        /*008a*/ 	.short	(.L_25 - .L_24)
.L_24:
        /*008c*/ 	.word	0x00000000
        /*0090*/ 	.short	0x0002
        /*0092*/ 	.short	0x0010
        /*0094*/ 	.byte	0x00, 0xf4, 0x21, 0x00


	//----- nvinfo : EIATTR_KPARAM_INFO
	.align		4
.L_25:
        /*0098*/ 	.byte	0x04, 0x17
        /*009a*/ 	.short	(.L_27 - .L_26)
.L_26:
        /*009c*/ 	.word	0x00000000
        /*00a0*/ 	.short	0x0001
        /*00a2*/ 	.short	0x0008
        /*00a4*/ 	.byte	0x00, 0xf4, 0x21, 0x00


	//----- nvinfo : EIATTR_KPARAM_INFO
	.align		4
.L_27:
        /*00a8*/ 	.byte	0x04, 0x17
        /*00aa*/ 	.short	(.L_29 - .L_28)
.L_28:
        /*00ac*/ 	.word	0x00000000
        /*00b0*/ 	.short	0x0000
        /*00b2*/ 	.short	0x0000
        /*00b4*/ 	.byte	0x00, 0xf4, 0x21, 0x00


	//----- nvinfo : EIATTR_SPARSE_MMA_MASK
	.align		4
.L_29:
        /*00b8*/ 	.byte	0x03, 0x50
        /*00ba*/ 	.short	0x0000


	//----- nvinfo : EIATTR_MAXREG_COUNT
	.align		4
        /*00bc*/ 	.byte	0x03, 0x1b
        /*00be*/ 	.short	0x00ff


	//----- nvinfo : EIATTR_NUM_BARRIERS
	.align		4
        /*00c0*/ 	.byte	0x02, 0x4c
        /*00c2*/ 	.byte	0x01
	.zero		1


	//----- nvinfo : EIATTR_ANNOTATIONS
	.align		4
        /*00c4*/ 	.byte	0x04, 0x55
        /*00c6*/ 	.short	(.L_31 - .L_30)


	//   ....[0]....
.L_30:
        /*00c8*/ 	.word	0x00000001
        /*00cc*/ 	.byte	0x70, 0x11, 0x00, 0x00, 0x01, 0x00, 0x00, 0x00, 0xb0, 0x11, 0x00, 0x00, 0x01, 0x00, 0x00, 0x00
        /* <DEDUP_REMOVED lines=272> */
        /*11dc*/ 	.byte	0x00, 0x44, 0x00, 0x00, 0x01, 0x00, 0x00, 0x00, 0x10, 0x44, 0x00, 0x00


	//----- nvinfo : EIATTR_MERCURY_ISA_VERSION
	.align		4
.L_31:
        /*11e8*/ 	.byte	0x03, 0x5f
        /*11ea*/ 	.short	0x0101


	//----- nvinfo : EIATTR_INT_WARP_WIDE_INSTR_OFFSETS
	.align		4
        /*11ec*/ 	.byte	0x04, 0x31
        /*11ee*/ 	.short	(.L_33 - .L_32)


	//   ....[0]....
.L_32:
        /*11f0*/ 	.word	0x00001e50


	//   ....[1]....
        /*11f4*/ 	.word	0x00001e70


	//   ....[2]....
        /*11f8*/ 	.word	0x00001e80


	//   ....[3]....
        /*11fc*/ 	.word	0x00001e90


	//   ....[4]....
        /*1200*/ 	.word	0x00001fa0


	//   ....[5]....
        /*1204*/ 	.word	0x00002d70


	//   ....[6]....
        /*1208*/ 	.word	0x00002d80


	//   ....[7]....
        /*120c*/ 	.word	0x00002df0


	//   ....[8]....
        /*1210*/ 	.word	0x00002e00


	//----- nvinfo : EIATTR_COOP_GROUP_MASK_REGIDS
	.align		4
.L_33:
        /*1214*/ 	.byte	0x04, 0x29
        /*1216*/ 	.short	(.L_35 - .L_34)


	//   ....[0]....
.L_34:
        /*1218*/ 	.word	0xffffffff


	//   ....[1]....
        /*121c*/ 	.word	0xffffffff


	//   ....[2]....
        /*1220*/ 	.word	0xffffffff


	//----- nvinfo : EIATTR_COOP_GROUP_INSTR_OFFSETS
	.align		4
.L_35:
        /*1224*/ 	.byte	0x04, 0x28
        /*1226*/ 	.short	(.L_37 - .L_36)


	//   ....[0]....
.L_36:
        /*1228*/ 	.word	0x00000160


	//   ....[1]....
        /*122c*/ 	.word	0x00000710


	//   ....[2]....
        /*1230*/ 	.word	0x00000d00


	//----- nvinfo : EIATTR_MBARRIER_INSTR_OFFSETS
	.align		4
.L_37:
        /*1234*/ 	.byte	0x04, 0x39
        /*1236*/ 	.short	(.L_39 - .L_38)


	//   ....[0]....
.L_38:
        /*1238*/ 	.word	0x00002000
        /*123c*/ 	.word	0x000000ff
        /*1240*/ 	.word	0x00018000
        /*1244*/ 	.short	0x0100
        /*1246*/ 	.byte	0x18
	.zero		1


	//   ....[1]....
        /*1248*/ 	.word	0x00002040
        /*124c*/ 	.word	0x000000ff
        /*1250*/ 	.word	0x00018008
        /*1254*/ 	.short	0x0100
        /*1256*/ 	.byte	0x18
	.zero		1


	//   ....[2]....
        /*1258*/ 	.word	0x00002060
        /*125c*/ 	.word	0x000000ff
        /*1260*/ 	.word	0x00018010
        /*1264*/ 	.short	0x0100
        /*1266*/ 	.byte	0x18
	.zero		1


	//   ....[3]....
        /*1268*/ 	.word	0x00002080
        /*126c*/ 	.word	0x000000ff
        /*1270*/ 	.word	0x00018018
        /*1274*/ 	.short	0x0100
        /*1276*/ 	.byte	0x18
	.zero		1


	//   ....[4]....
        /*1278*/ 	.word	0x00002eb0
        /*127c*/ 	.word	0x000000ff
        /*1280*/ 	.word	0x00018000
        /*1284*/ 	.short	0x010a
        /*1286*/ 	.byte	0x12
	.zero		1


	//   ....[5]....
        /*1288*/ 	.word	0x00003b60
        /*128c*/ 	.word	0x000000ff
        /*1290*/ 	.word	0x00018000
        /*1294*/ 	.short	0x0108
        /*1296*/ 	.byte	0x18
	.zero		1


	//   ....[6]....
        /*1298*/ 	.word	0x00003bd0
        /*129c*/ 	.word	0x000000ff
        /*12a0*/ 	.word	0x00018008
        /*12a4*/ 	.short	0x0108
        /*12a6*/ 	.byte	0x18
	.zero		1


	//   ....[7]....
        /*12a8*/ 	.word	0x00003c40
        /*12ac*/ 	.word	0x000000ff
        /*12b0*/ 	.word	0x00018010
        /*12b4*/ 	.short	0x0108
        /*12b6*/ 	.byte	0x18
	.zero		1


	//   ....[8]....
        /*12b8*/ 	.word	0x00004560
        /*12bc*/ 	.word	0x000000ff
        /*12c0*/ 	.word	0x00018018
        /*12c4*/ 	.short	0x0108
        /*12c6*/ 	.byte	0x18
	.zero		1


	//   ....[9]....
        /*12c8*/ 	.word	0x00004fe0
        /*12cc*/ 	.word	0x000000ff
        /*12d0*/ 	.word	0x00018000
        /*12d4*/ 	.short	0x010a
        /*12d6*/ 	.byte	0x12
	.zero		1


	//----- nvinfo : EIATTR_NUM_MBARRIERS
	.align		4
.L_39:
        /*12d8*/ 	.byte	0x03, 0x38
        /*12da*/ 	.short	0x0004


	//----- nvinfo : EIATTR_EXIT_INSTR_OFFSETS
	.align		4
        /*12dc*/ 	.byte	0x04, 0x1c
        /*12de*/ 	.short	(.L_41 - .L_40)


	//   ....[0]....
.L_40:
        /*12e0*/ 	.word	0x00004fd0


	//----- nvinfo : EIATTR_REQNTID
	.align		4
.L_41:
        /*12e4*/ 	.byte	0x04, 0x10
        /*12e6*/ 	.short	(.L_43 - .L_42)
.L_42:
        /*12e8*/ 	.word	0x00000080
        /*12ec*/ 	.word	0x00000001
        /*12f0*/ 	.word	0x00000001


	//----- nvinfo : EIATTR_CRS_STACK_SIZE
	.align		4
.L_43:
        /*12f4*/ 	.byte	0x04, 0x1e
        /*12f6*/ 	.short	(.L_45 - .L_44)
.L_44:
        /*12f8*/ 	.word	0x00000000


	//----- nvinfo : EIATTR_CBANK_PARAM_SIZE
	.align		4
.L_45:
        /*12fc*/ 	.byte	0x03, 0x19
        /*12fe*/ 	.short	0x0050


	//----- nvinfo : EIATTR_PARAM_CBANK
	.align		4
        /*1300*/ 	.byte	0x04, 0x0a
        /*1302*/ 	.short	(.L_47 - .L_46)
	.align		4
.L_46:
        /*1304*/ 	.word	index@(.nv.constant0.gluon_wgmma)
        /*1308*/ 	.short	0x0210
        /*130a*/ 	.short	0x0050


	//----- nvinfo : EIATTR_SW_WAR
	.align		4
.L_47:
        /*130c*/ 	.byte	0x04, 0x36
        /*130e*/ 	.short	(.L_49 - .L_48)
.L_48:
        /*1310*/ 	.word	0x00000008
.L_49:


//--------------------- .nv.callgraph             --------------------------
	.section	.nv.callgraph,"",@"SHT_CUDA_CALLGRAPH"
	.align	4
	.sectionentsize	8
	.align		4
        /*0000*/ 	.word	0x00000000
	.align		4
        /*0004*/ 	.word	0xffffffff
	.align		4
        /*0008*/ 	.word	0x00000000
	.align		4
        /*000c*/ 	.word	0xfffffffe
	.align		4
        /*0010*/ 	.word	0x00000000
	.align		4
        /*0014*/ 	.word	0xfffffffd
	.align		4
        /*0018*/ 	.word	0x00000000
	.align		4
        /*001c*/ 	.word	0xfffffffc


//--------------------- .text.gluon_wgmma         --------------------------
	.section	.text.gluon_wgmma,"ax",@progbits
	.align	128
        .global         gluon_wgmma
        .type           gluon_wgmma,@function
        .size           gluon_wgmma,(.L_x_52 - gluon_wgmma)
        .other          gluon_wgmma,@"STO_CUDA_ENTRY STV_DEFAULT"
gluon_wgmma:
.text.gluon_wgmma:
[----:B------:R-:W1:Y:S01]  /*0000*/  LDC R1, c[0x0][0x28] ;  /* 0x00000a00ff017b82 */ /* 0x000e620000000800 */
[----:B------:R-:W2:Y:S07]  /*0010*/  S2R R3, SR_TID.X ;  /* 0x0000000000037919 */ /* 0x000eae0000002100 */
[----:B------:R-:W3:Y:S01]  /*0020*/  S2UR UR4, SR_CgaCtaId ;  /* 0x00000000000479c3 */ /* 0x000ee20000008800 */
[----:B------:R-:W-:Y:S01]  /*0030*/  UMOV UR24, 0x400 ;  /* 0x0000040000187882 */ /* 0x000fe20000000000 */
[----:B------:R-:W-:Y:S01]  /*0040*/  ULDC UR6, c[0x0][0xc] ;  /* 0x0000030000067ab9 */ /* 0x000fe20000000800 */
[----:B------:R-:W-:Y:S01]  /*0050*/  ULDC.64 UR30, c[0x0][0x250] ;  /* 0x00009400001e7ab9 */ /* 0x000fe20000000a00 */
[----:B------:R-:W-:Y:S01]  /*0060*/  BSSY B0, `(.L_x_0) ;  /* 0x0000020000007945 */ /* 0x000fe20003800000 */
[----:B-1----:R-:W-:-:S03]  /*0070*/  VIADD R1, R1, 0xfffffd90 ;  /* 0xfffffd9001017836 */ /* 0x002fc60000000000 */
[----:B------:R-:W1:Y:S08]  /*0080*/  LDC R6, c[0x0][0x228] ;  /* 0x00008a00ff067b82 */ /* 0x000e700000000800 */
[----:B------:R-:W4:Y:S08]  /*0090*/  LDC R13, c[0x0][0x230] ;  /* 0x00008c00ff0d7b82 */ /* 0x000f300000000800 */
[----:B------:R-:W-:Y:S01]  /*00a0*/  S2UR UR25, SR_CTAID.Y ;  /* 0x00000000001979c3 */ /* 0x000fe20000002600 */
[----:B---3--:R-:W-:-:S03]  /*00b0*/  ULEA UR24, UR4, UR24, 0x18 ;  /* 0x0000001804187291 */ /* 0x008fc6000f8ec03f */
[----:B------:R-:W-:Y:S01]  /*00c0*/  ULDC UR4, c[0x0][0x10] ;  /* 0x0000040000047ab9 */ /* 0x000fe20000000800 */
[----:B--2---:R-:W-:-:S03]  /*00d0*/  LOP3.LUT R2, R3, 0x7f, RZ, 0xc0, !PT ;  /* 0x0000007f03027812 */ /* 0x004fc600078ec0ff */
[----:B------:R-:W2:Y:S01]  /*00e0*/  S2UR UR5, SR_CTAID.Z ;  /* 0x00000000000579c3 */ /* 0x000ea20000002700 */
[----:B-1----:R-:W-:Y:S01]  /*00f0*/  VIADD R6, R6, 0xffffffff ;  /* 0xffffffff06067836 */ /* 0x002fe20000000000 */
[C---:B------:R-:W-:Y:S02]  /*0100*/  ISETP.GE.U32.AND P0, PT, R2.reuse, 0x20, PT ;  /* 0x000000200200780c */ /* 0x040fe40003f06070 */
[C---:B------:R-:W-:Y:S02]  /*0110*/  ISETP.NE.U32.AND P2, PT, R2.reuse, RZ, PT ;  /* 0x000000ff0200720c */ /* 0x040fe40003f45070 */
[----:B------:R-:W-:Y:S02]  /*0120*/  LEA R12, R2, UR24, 0x2 ;  /* 0x00000018020c7c11 */ /* 0x000fe4000f8e10ff */
[----:B------:R-:W1:Y:S01]  /*0130*/  S2UR UR32, SR_CTAID.X ;  /* 0x00000000002079c3 */ /* 0x000e620000002500 */
[----:B----4-:R-:W-:-:S06]  /*0140*/  VIADD R9, R13, 0xffffffff ;  /* 0xffffffff0d097836 */ /* 0x010fcc0000000000 */
[----:B------:R3:W-:Y:S01]  /*0150*/  @!P0 STS [R12], RZ ;  /* 0x000000ff0c008388 */ /* 0x0007e20000000800 */
[----:B------:R-:W-:-:S03]  /*0160*/  NOP ;  /* 0x0000000000007918 */ /* 0x000fc60000000000 */
[----:B------:R3:W-:Y:S01]  /*0170*/  @!P2 STS [UR24+0x24], R6 ;  /* 0x00002406ff00a988 */ /* 0x0007e20008000818 */
[----:B--2---:R-:W-:-:S03]  /*0180*/  UIMAD UR4, UR5, UR4, UR25 ;  /* 0x00000004050472a4 */ /* 0x004fc6000f8e0219 */
[----:B------:R3:W-:Y:S01]  /*0190*/  @!P2 STS [UR24+0x20], R9 ;  /* 0x00002009ff00a988 */ /* 0x0007e20008000818 */
[----:B-1----:R-:W-:-:S04]  /*01a0*/  UIMAD UR4, UR4, UR6, UR32 ;  /* 0x00000006040472a4 */ /* 0x002fc8000f8e0220 */
[----:B------:R-:W-:-:S03]  /*01b0*/  UIMAD UR5, UR4, 0x180, URZ ;  /* 0x00000180040578a4 */ /* 0x000fc6000f8e023f */
[----:B------:R-:W-:Y:S01]  /*01c0*/  UMOV UR4, URZ ;  /* 0x0000003f00047c82 */ /* 0x000fe20008000000 */
[----:B------:R-:W-:-:S04]  /*01d0*/  UIADD3 UR26, UP0, UR5, UR30, URZ ;  /* 0x0000001e051a7290 */ /* 0x000fc8000ff1e03f */
[----:B------:R-:W-:Y:S01]  /*01e0*/  ULEA.HI.X.SX32 UR27, UR5, UR31, 0x1, UP0 ;  /* 0x0000001f051b7291 */ /* 0x000fe200080f0e3f */
[----:B---3--:R-:W-:Y:S11]  /*01f0*/  @P2 BRA `(.L_x_1) ;  /* 0x0000000000182947 */ /* 0x008ff60003800000 */
[----:B------:R-:W1:Y:S01]  /*0200*/  LDS R0, [UR24+0x8] ;  /* 0x00000818ff007984 */ /* 0x000e620008000800 */
[----:B------:R-:W2:Y:S01]  /*0210*/  LDC.64 R10, c[0x0][0x210] ;  /* 0x00008400ff0a7b82 */ /* 0x000ea20000000a00 */
[----:B------:R-:W-:Y:S02]  /*0220*/  IMAD.MOV.U32 R5, RZ, RZ, 0x70 ;  /* 0x00000070ff057424 */ /* 0x000fe400078e00ff */
[----:B--2---:R2:W-:Y:S03]  /*0230*/  STS.64 [UR24], R10 ;  /* 0x0000000aff007988 */ /* 0x0045e60008000a18 */
[----:B-1----:R-:W-:-:S05]  /*0240*/  LOP3.LUT R0, R0, 0x10, R5, 0xd8, !PT ;  /* 0x0000001000007812 */ /* 0x002fca00078ed805 */
[----:B------:R2:W-:Y:S02]  /*0250*/  STS [UR24+0x8], R0 ;  /* 0x00000800ff007988 */ /* 0x0005e40008000818 */
.L_x_1:
[----:B------:R-:W-:Y:S05]  /*0260*/  BSYNC B0 ;  /* 0x0000000000007941 */ /* 0x000fea0003800000 */
.L_x_0:
[----:B------:R-:W-:Y:S04]  /*0270*/  BSSY B0, `(.L_x_2) ;  /* 0x000000a000007945 */ /* 0x000fe80003800000 */
[----:B------:R-:W-:Y:S05]  /*0280*/  @P2 BRA `(.L_x_3) ;  /* 0x0000000000202947 */ /* 0x000fea0003800000 */
[----:B--2---:R-:W1:Y:S01]  /*0290*/  LDS R0, [UR24+0x34] ;  /* 0x00003418ff007984 */ /* 0x004e620008000800 */
[----:B------:R-:W-:Y:S02]  /*02a0*/  IMAD.MOV.U32 R5, RZ, RZ, 0x1f000000 ;  /* 0x1f000000ff057424 */ /* 0x000fe400078e00ff */
[----:B------:R-:W-:Y:S01]  /*02b0*/  @!P2 IMAD.MOV.U32 R4, RZ, RZ, 0x7f ;  /* 0x0000007fff04a424 */ /* 0x000fe200078e00ff */
[----:B------:R-:W2:Y:S02]  /*02c0*/  @!P2 LDS R7, [UR24+0x38] ;  /* 0x00003818ff07a984 */ /* 0x000ea40008000800 */
[----:B-1----:R-:W-:Y:S02]  /*02d0*/  LOP3.LUT R0, R0, 0xff000000, R5, 0xb8, !PT ;  /* 0xff00000000007812 */ /* 0x002fe400078eb805 */
[----:B--2---:R-:W-:-:S03]  /*02e0*/  @!P2 LOP3.LUT R4, R7, 0xff, R4, 0xb8, !PT ;  /* 0x000000ff0704a812 */ /* 0x004fc600078eb804 */
[----:B------:R1:W-:Y:S04]  /*02f0*/  STS [UR24+0x34], R0 ;  /* 0x00003400ff007988 */ /* 0x0003e80008000818 */
[----:B------:R1:W-:Y:S02]  /*0300*/  @!P2 STS [UR24+0x38], R4 ;  /* 0x00003804ff00a988 */ /* 0x0003e40008000818 */
.L_x_3:
[----:B------:R-:W-:Y:S05]  /*0310*/  BSYNC B0 ;  /* 0x0000000000007941 */ /* 0x000fea0003800000 */
.L_x_2:
[----:B------:R-:W-:Y:S04]  /*0320*/  BSSY B0, `(.L_x_4) ;  /* 0x000000e000007945 */ /* 0x000fe80003800000 */
[----:B------:R-:W-:Y:S05]  /*0330*/  @P2 BRA `(.L_x_5) ;  /* 0x0000000000302947 */ /* 0x000fea0003800000 */
[----:B-1----:R-:W1:Y:S01]  /*0340*/  LDS R4, [UR24+0x34] ;  /* 0x00003418ff047984 */ /* 0x002e620008000800 */
[----:B--2---:R-:W2:Y:S03]  /*0350*/  LDC.64 R10, c[0x0][0x238] ;  /* 0x00008e00ff0a7b82 */ /* 0x004ea60000000a00 */
[----:B------:R-:W3:Y:S01]  /*0360*/  LDS R0, [UR24+0x1c] ;  /* 0x00001c18ff007984 */ /* 0x000ee20008000800 */
[C---:B--2---:R-:W-:Y:S01]  /*0370*/  SHF.L.U64.HI R8, R10.reuse, 0x1, R11 ;  /* 0x000000010a087819 */ /* 0x044fe2000001020b */
[----:B------:R-:W-:-:S03]  /*0380*/  IMAD.SHL.U32 R5, R10, 0x2, RZ ;  /* 0x000000020a057824 */ /* 0x000fc600078e00ff */
[--C-:B------:R-:W-:Y:S02]  /*0390*/  SHF.R.U32.HI R7, RZ, 0x4, R8.reuse ;  /* 0x00000004ff077819 */ /* 0x100fe40000011608 */
[----:B------:R-:W-:-:S05]  /*03a0*/  SHF.R.U64 R5, R5, 0x4, R8 ;  /* 0x0000000405057819 */ /* 0x000fca0000001208 */
[----:B------:R4:W-:Y:S01]  /*03b0*/  STS [UR24+0xc], R5 ;  /* 0x00000c05ff007988 */ /* 0x0009e20008000818 */
[----:B-1----:R-:W-:Y:S02]  /*03c0*/  LOP3.LUT R4, R4, 0x7, RZ, 0xb8, !PT ;  /* 0x0000000704047812 */ /* 0x002fe400078eb8ff */
[----:B---3--:R-:W-:-:S03]  /*03d0*/  LOP3.LUT R0, R0, 0xf, R7, 0xb8, !PT ;  /* 0x0000000f00007812 */ /* 0x008fc600078eb807 */
[----:B------:R4:W-:Y:S04]  /*03e0*/  STS [UR24+0x34], R4 ;  /* 0x00003404ff007988 */ /* 0x0009e80008000818 */
[----:B------:R4:W-:Y:S02]  /*03f0*/  STS [UR24+0x1c], R0 ;  /* 0x00001c00ff007988 */ /* 0x0009e40008000818 */
.L_x_5:
[----:B------:R-:W-:Y:S05]  /*0400*/  BSYNC B0 ;  /* 0x0000000000007941 */ /* 0x000fea0003800000 */
.L_x_4:
[----:B------:R-:W-:Y:S04]  /*0410*/  BSSY B1, `(.L_x_6) ;  /* 0x000001a000017945 */ /* 0x000fe80003800000 */
[----:B------:R-:W-:Y:S04]  /*0420*/  BSSY B0, `(.L_x_7) ;  /* 0x0000015000007945 */ /* 0x000fe80003800000 */
[----:B------:R-:W-:Y:S05]  /*0430*/  @P2 BRA `(.L_x_8) ;  /* 0x0000000000202947 */ /* 0x000fea0003800000 */
[----:B-12-4-:R-:W1:Y:S02]  /*0440*/  LDS R0, [UR24+0x34] ;  /* 0x00003418ff007984 */ /* 0x016e640008000800 */
[----:B-1----:R-:W-:-:S05]  /*0450*/  LOP3.LUT R0, R0, 0x38, RZ, 0xb8, !PT ;  /* 0x0000003800007812 */ /* 0x002fca00078eb8ff */
[----:B------:R1:W-:Y:S01]  /*0460*/  STS [UR24+0x34], R0 ;  /* 0x00003400ff007988 */ /* 0x0003e20008000818 */
[----:B------:R-:W-:Y:S05]  /*0470*/  @P2 BRA `(.L_x_9) ;  /* 0x0000000000202947 */ /* 0x000fea0003800000 */
[----:B-1----:R-:W1:Y:S01]  /*0480*/  LDS R0, [UR24+0x8] ;  /* 0x00000818ff007984 */ /* 0x002e620008000800 */
[----:B------:R-:W-:-:S05]  /*0490*/  IMAD.MOV.U32 R5, RZ, RZ, 0x780 ;  /* 0x00000780ff057424 */ /* 0x000fca00078e00ff */
[----:B-1----:R-:W-:-:S05]  /*04a0*/  LOP3.LUT R0, R0, 0x300, R5, 0xd8, !PT ;  /* 0x0000030000007812 */ /* 0x002fca00078ed805 */
[----:B------:R3:W-:Y:S02]  /*04b0*/  STS [UR24+0x8], R0 ;  /* 0x00000800ff007988 */ /* 0x0007e40008000818 */
.L_x_8:
[----:B------:R-:W-:Y:S05]  /*04c0*/  @P2 BRA `(.L_x_10) ;  /* 0x0000000000282947 */ /* 0x000fea0003800000 */
[----:B-1234-:R-:W1:Y:S02]  /*04d0*/  LDS R0, [UR24+0x8] ;  /* 0x00000818ff007984 */ /* 0x01ee640008000800 */
[----:B-1----:R-:W-:-:S05]  /*04e0*/  LOP3.LUT R0, R0, 0x1800, RZ, 0xb8, !PT ;  /* 0x0000180000007812 */ /* 0x002fca00078eb8ff */
[----:B------:R2:W-:Y:S02]  /*04f0*/  STS [UR24+0x8], R0 ;  /* 0x00000800ff007988 */ /* 0x0005e40008000818 */
.L_x_9:
[----:B------:R-:W-:Y:S05]  /*0500*/  @P2 BREAK B0 ;  /* 0x0000000000002942 */ /* 0x000fea0003800000 */
[----:B------:R-:W-:Y:S05]  /*0510*/  @P2 BRA `(.L_x_11) ;  /* 0x0000000000242947 */ /* 0x000fea0003800000 */
[----:B------:R-:W3:Y:S01]  /*0520*/  LDS R5, [UR24+0x8] ;  /* 0x00000818ff057984 */ /* 0x000ee20008000800 */
[----:B-12---:R-:W-:-:S05]  /*0530*/  IMAD.MOV.U32 R0, RZ, RZ, 0x6000 ;  /* 0x00006000ff007424 */ /* 0x006fca00078e00ff */
[----:B---3--:R-:W-:-:S04]  /*0540*/  LOP3.LUT R0, R5, 0x4000, R0, 0xd8, !PT ;  /* 0x0000400005007812 */ /* 0x008fc800078ed800 */
[----:B------:R-:W-:-:S05]  /*0550*/  LOP3.LUT R0, R0, 0x400000, RZ, 0xb8, !PT ;  /* 0x0040000000007812 */ /* 0x000fca00078eb8ff */
[----:B------:R1:W-:Y:S02]  /*0560*/  STS [UR24+0x8], R0 ;  /* 0x00000800ff007988 */ /* 0x0003e40008000818 */
.L_x_10:
[----:B------:R-:W-:Y:S05]  /*0570*/  BSYNC B0 ;  /* 0x0000000000007941 */ /* 0x000fea0003800000 */
.L_x_7:
[----:B-1234-:R-:W1:Y:S02]  /*0580*/  @!P2 LDS R0, [UR24+0x8] ;  /* 0x00000818ff00a984 */ /* 0x01ee640008000800 */
[----:B-1----:R-:W-:-:S05]  /*0590*/  @!P2 LOP3.LUT R0, R0, 0x8000, RZ, 0xb8, !PT ;  /* 0x000080000000a812 */ /* 0x002fca00078eb8ff */
[----:B------:R3:W-:Y:S02]  /*05a0*/  @!P2 STS [UR24+0x8], R0 ;  /* 0x00000800ff00a988 */ /* 0x0007e40008000818 */
.L_x_11:
[----:B------:R-:W-:Y:S05]  /*05b0*/  BSYNC B1 ;  /* 0x0000000000017941 */ /* 0x000fea0003800000 */
.L_x_6:
[----:B------:R-:W-:Y:S05]  /*05c0*/  WARPSYNC.ALL ;  /* 0x0000000000007948 */ /* 0x000fea0003800000 */
[----:B------:R-:W-:Y:S05]  /*05d0*/  @P0 BRA `(.L_x_12) ;  /* 0x0000000000280947 */ /* 0x000fea0003800000 */
[----:B-123--:R-:W1:Y:S01]  /*05e0*/  S2R R0, SR_LANEID ;  /* 0x0000000000007919 */ /* 0x00ee620000000000 */
[----:B------:R-:W-:Y:S05]  /*05f0*/  WARPSYNC.ALL ;  /* 0x0000000000007948 */ /* 0x000fea0003800000 */
[----:B-1----:R-:W-:-:S05]  /*0600*/  IMAD.SHL.U32 R0, R0, 0x4, RZ ;  /* 0x0000000400007824 */ /* 0x002fca00078e00ff */
[----:B------:R-:W1:Y:S01]  /*0610*/  LDS R7, [R0+UR24] ;  /* 0x0000001800077984 */ /* 0x000e620008000800 */
[----:B------:R-:W-:-:S05]  /*0620*/  IADD3 R4, P1, R0, UR26, RZ ;  /* 0x0000001a00047c10 */ /* 0x000fca000ff3e0ff */
[----:B------:R-:W-:-:S05]  /*0630*/  IMAD.X R5, RZ, RZ, UR27, P1 ;  /* 0x0000001bff057e24 */ /* 0x000fca00088e06ff */
[----:B-1----:R4:W5:Y:S01]  /*0640*/  ATOMG.E.EXCH.STRONG.GPU PT, RZ, [R4], R7 ;  /* 0x0000000704ff73a8 */ /* 0x00296200041ee100 */
[----:B------:R-:W-:-:S04]  /*0650*/  DEPBAR {5,4,3,2,1,0} ;  /* 0x0000003f0000791a */ /* 0x000fc80000000000 */
[----:B------:R4:W-:Y:S01]  /*0660*/  UTMACCTL.IV [UR26] ;  /* 0x000000001a0079b9 */ /* 0x0009e20008000000 */
[----:B------:R-:W-:Y:S01]  /*0670*/  NOP ;  /* 0x0000000000007918 */ /* 0x000fe20000000000 */
.L_x_12:
[----:B------:R-:W-:Y:S05]  /*0680*/  @P0 BRA `(.L_x_13) ;  /* 0x00000000000c0947 */ /* 0x000fea0003800000 */
[----:B------:R0:W-:Y:S01]  /*0690*/  UTMACMDFLUSH ;  /* 0x00000000000079b7 */ /* 0x0001e20000000000 */
[----:B------:R-:W-:Y:S05]  /*06a0*/  @P0 BRA `(.L_x_13) ;  /* 0x0000000000040947 */ /* 0x000fea0003800000 */
[----:B------:R-:W-:-:S04]  /*06b0*/  DEPBAR.LE SB0, 0x0 ;  /* 0x000080000000791a */ /* 0x000fc80000000000 */
.L_x_13:
[----:B------:R-:W-:Y:S05]  /*06c0*/  WARPSYNC.ALL ;  /* 0x0000000000007948 */ /* 0x000fea0003800000 */
[----:B-----5:R-:W-:Y:S06]  /*06d0*/  BAR.SYNC.DEFER_BLOCKING 0x0 ;  /* 0x0000000000007b1d */ /* 0x020fec0000010000 */
[----:B------:R-:W-:Y:S02]  /*06e0*/  BSSY B1, `(.L_x_14) ;  /* 0x000000b000017945 */ /* 0x000fe40003800000 */
[----:B------:R-:W-:Y:S06]  /*06f0*/  BAR.SYNC.DEFER_BLOCKING 0x0 ;  /* 0x0000000000007b1d */ /* 0x000fec0000010000 */
[----:B------:R1:W-:Y:S01]  /*0700*/  @!P0 STS [R12], RZ ;  /* 0x000000ff0c008388 */ /* 0x0003e20000000800 */
[----:B------:R-:W-:Y:S01]  /*0710*/  NOP ;  /* 0x0000000000007918 */ /* 0x000fe20000000000 */
[----:B------:R-:W-:Y:S05]  /*0720*/  @P2 BRA `(.L_x_15) ;  /* 0x0000000000182947 */ /* 0x000fea0003800000 */
[----:B-123--:R-:W1:Y:S01]  /*0730*/  LDS R0, [UR24+0x8] ;  /* 0x00000818ff007984 */ /* 0x00ee620008000800 */
[----:B------:R-:W2:Y:S01]  /*0740*/  LDC.64 R10, c[0x0][0x218] ;  /* 0x00008600ff0a7b82 */ /* 0x000ea20000000a00 */
[----:B----4-:R-:W-:Y:S02]  /*0750*/  IMAD.MOV.U32 R5, RZ, RZ, 0x70 ;  /* 0x00000070ff057424 */ /* 0x010fe400078e00ff */
[----:B--2---:R2:W-:Y:S03]  /*0760*/  STS.64 [UR24], R10 ;  /* 0x0000000aff007988 */ /* 0x0045e60008000a18 */
[----:B-1----:R-:W-:-:S05]  /*0770*/  LOP3.LUT R0, R0, 0x10, R5, 0xd8, !PT ;  /* 0x0000001000007812 */ /* 0x002fca00078ed805 */
[----:B------:R2:W-:Y:S02]  /*0780*/  STS [UR24+0x8], R0 ;  /* 0x00000800ff007988 */ /* 0x0005e40008000818 */
.L_x_15:
[----:B----4-:R-:W-:Y:S05]  /*0790*/  BSYNC B1 ;  /* 0x0000000000017941 */ /* 0x010fea0003800000 */
.L_x_14:
[----:B------:R-:W-:Y:S04]  /*07a0*/  BSSY B2, `(.L_x_16) ;  /* 0x000000f000027945 */ /* 0x000fe80003800000 */
[----:B------:R-:W-:Y:S04]  /*07b0*/  BSSY B1, `(.L_x_17) ;  /* 0x000000c000017945 */ /* 0x000fe80003800000 */
[----:B------:R-:W-:Y:S05]  /*07c0*/  @P2 BRA `(.L_x_18) ;  /* 0x0000000000282947 */ /* 0x000fea0003800000 */
[----:B-123--:R-:W1:Y:S01]  /*07d0*/  LDS R0, [UR24+0x34] ;  /* 0x00003418ff007984 */ /* 0x00ee620008000800 */
[----:B------:R-:W-:Y:S01]  /*07e0*/  IMAD.MOV.U32 R5, RZ, RZ, 0x1f000000 ;  /* 0x1f000000ff057424 */ /* 0x000fe200078e00ff */
[----:B------:R-:W-:Y:S05]  /*07f0*/  @P2 BREAK B1 ;  /* 0x0000000000012942 */ /* 0x000fea0003800000 */
[----:B-1----:R-:W-:-:S05]  /*0800*/  LOP3.LUT R0, R0, 0xff000000, R5, 0xb8, !PT ;  /* 0xff00000000007812 */ /* 0x002fca00078eb805 */
[----:B------:R1:W-:Y:S01]  /*0810*/  STS [UR24+0x34], R0 ;  /* 0x00003400ff007988 */ /* 0x0003e20008000818 */
[----:B------:R-:W-:Y:S05]  /*0820*/  @P2 BRA `(.L_x_19) ;  /* 0x0000000000182947 */ /* 0x000fea0003800000 */
[----:B------:R-:W2:Y:S01]  /*0830*/  LDS R5, [UR24+0x38] ;  /* 0x00003818ff057984 */ /* 0x000ea20008000800 */
[----:B-1----:R-:W-:-:S05]  /*0840*/  IMAD.MOV.U32 R0, RZ, RZ, 0xff ;  /* 0x000000ffff007424 */ /* 0x002fca00078e00ff */
[----:B--2---:R-:W-:-:S05]  /*0850*/  LOP3.LUT R0, R5, 0xff, R0, 0xb8, !PT ;  /* 0x000000ff05007812 */ /* 0x004fca00078eb800 */
[----:B------:R4:W-:Y:S02]  /*0860*/  STS [UR24+0x38], R0 ;  /* 0x00003800ff007988 */ /* 0x0009e40008000818 */
.L_x_18:
[----:B------:R-:W-:Y:S05]  /*0870*/  BSYNC B1 ;  /* 0x0000000000017941 */ /* 0x000fea0003800000 */
.L_x_17:
[----:B------:R1:W-:Y:S02]  /*0880*/  @!P2 STS [UR24+0x20], R9 ;  /* 0x00002009ff00a988 */ /* 0x0003e40008000818 */
.L_x_19:
[----:B------:R-:W-:Y:S05]  /*0890*/  BSYNC B2 ;  /* 0x0000000000027941 */ /* 0x000fea0003800000 */
.L_x_16:
[----:B------:R-:W-:Y:S05]  /*08a0*/  WARPSYNC.ALL ;  /* 0x0000000000007948 */ /* 0x000fea0003800000 */
[----:B-1234-:R-:W1:Y:S01]  /*08b0*/  LDC R0, c[0x0][0x22c] ;  /* 0x00008b00ff007b82 */ /* 0x01ee620000000800 */
[----:B------:R-:W-:Y:S01]  /*08c0*/  BSSY B2, `(.L_x_20) ;  /* 0x0000010000027945 */ /* 0x000fe20003800000 */
[----:B-1----:R-:W-:-:S05]  /*08d0*/  VIADD R0, R0, 0xffffffff ;  /* 0xffffffff00007836 */ /* 0x002fca0000000000 */
[----:B------:R1:W-:Y:S01]  /*08e0*/  @!P2 STS [UR24+0x24], R0 ;  /* 0x00002400ff00a988 */ /* 0x0003e20008000818 */
[----:B------:R-:W-:Y:S05]  /*08f0*/  @P2 BRA `(.L_x_21) ;  /* 0x0000000000302947 */ /* 0x000fea0003800000 */
[----:B------:R-:W2:Y:S01]  /*0900*/  LDS R5, [UR24+0x34] ;  /* 0x00003418ff057984 */ /* 0x000ea20008000800 */
[----:B------:R-:W3:Y:S03]  /*0910*/  LDC.64 R10, c[0x0][0x240] ;  /* 0x00009000ff0a7b82 */ /* 0x000ee60000000a00 */
[----:B------:R-:W4:Y:S01]  /*0920*/  LDS R4, [UR24+0x1c] ;  /* 0x00001c18ff047984 */ /* 0x000f220008000800 */
[C---:B---3--:R-:W-:Y:S01]  /*0930*/  SHF.L.U64.HI R8, R10.reuse, 0x1, R11 ;  /* 0x000000010a087819 */ /* 0x048fe2000001020b */
[----:B------:R-:W-:-:S03]  /*0940*/  IMAD.SHL.U32 R7, R10, 0x2, RZ ;  /* 0x000000020a077824 */ /* 0x000fc600078e00ff */
[--C-:B------:R-:W-:Y:S02]  /*0950*/  SHF.R.U32.HI R9, RZ, 0x4, R8.reuse ;  /* 0x00000004ff097819 */ /* 0x100fe40000011608 */
[----:B------:R-:W-:-:S05]  /*0960*/  SHF.R.U64 R7, R7, 0x4, R8 ;  /* 0x0000000407077819 */ /* 0x000fca0000001208 */
[----:B------:R3:W-:Y:S01]  /*0970*/  STS [UR24+0xc], R7 ;  /* 0x00000c07ff007988 */ /* 0x0007e20008000818 */
[----:B--2---:R-:W-:Y:S02]  /*0980*/  LOP3.LUT R5, R5, 0x7, RZ, 0xb8, !PT ;  /* 0x0000000705057812 */ /* 0x004fe400078eb8ff */
[----:B----4-:R-:W-:-:S03]  /*0990*/  LOP3.LUT R4, R4, 0xf, R9, 0xb8, !PT ;  /* 0x0000000f04047812 */ /* 0x010fc600078eb809 */
[----:B------:R3:W-:Y:S04]  /*09a0*/  STS [UR24+0x34], R5 ;  /* 0x00003405ff007988 */ /* 0x0007e80008000818 */
[----:B------:R3:W-:Y:S02]  /*09b0*/  STS [UR24+0x1c], R4 ;  /* 0x00001c04ff007988 */ /* 0x0007e40008000818 */
.L_x_21:
[----:B------:R-:W-:Y:S05]  /*09c0*/  BSYNC B2 ;  /* 0x0000000000027941 */ /* 0x000fea0003800000 */
.L_x_20:
[----:B------:R-:W-:Y:S04]  /*09d0*/  BSSY B3, `(.L_x_22) ;  /* 0x000001a000037945 */ /* 0x000fe80003800000 */
[----:B------:R-:W-:Y:S04]  /*09e0*/  BSSY B2, `(.L_x_23) ;  /* 0x0000015000027945 */ /* 0x000fe80003800000 */
[----:B------:R-:W-:Y:S05]  /*09f0*/  @P2 BRA `(.L_x_24) ;  /* 0x0000000000202947 */ /* 0x000fea0003800000 */
[----:B---3--:R-:W2:Y:S02]  /*0a00*/  LDS R4, [UR24+0x34] ;  /* 0x00003418ff047984 */ /* 0x008ea40008000800 */
[----:B--2---:R-:W-:-:S05]  /*0a10*/  LOP3.LUT R4, R4, 0x38, RZ, 0xb8, !PT ;  /* 0x0000003804047812 */ /* 0x004fca00078eb8ff */
[----:B------:R2:W-:Y:S01]  /*0a20*/  STS [UR24+0x34], R4 ;  /* 0x00003404ff007988 */ /* 0x0005e20008000818 */
[----:B------:R-:W-:Y:S05]  /*0a30*/  @P2 BRA `(.L_x_25) ;  /* 0x0000000000202947 */ /* 0x000fea0003800000 */
[----:B--2---:R-:W2:Y:S01]  /*0a40*/  LDS R4, [UR24+0x8] ;  /* 0x00000818ff047984 */ /* 0x004ea20008000800 */
[----:B------:R-:W-:-:S05]  /*0a50*/  IMAD.MOV.U32 R5, RZ, RZ, 0x780 ;  /* 0x00000780ff057424 */ /* 0x000fca00078e00ff */
[----:B--2---:R-:W-:-:S05]  /*0a60*/  LOP3.LUT R4, R4, 0x300, R5, 0xd8, !PT ;  /* 0x0000030004047812 */ /* 0x004fca00078ed805 */
[----:B------:R2:W-:Y:S02]  /*0a70*/  STS [UR24+0x8], R4 ;  /* 0x00000804ff007988 */ /* 0x0005e40008000818 */
.L_x_24:
[----:B------:R-:W-:Y:S05]  /*0a80*/  @P2 BRA `(.L_x_26) ;  /* 0x0000000000282947 */ /* 0x000fea0003800000 */
[----:B--23--:R-:W2:Y:S02]  /*0a90*/  LDS R4, [UR24+0x8] ;  /* 0x00000818ff047984 */ /* 0x00cea40008000800 */
[----:B--2---:R-:W-:-:S05]  /*0aa0*/  LOP3.LUT R4, R4, 0x1800, RZ, 0xb8, !PT ;  /* 0x0000180004047812 */ /* 0x004fca00078eb8ff */
[----:B------:R3:W-:Y:S02]  /*0ab0*/  STS [UR24+0x8], R4 ;  /* 0x00000804ff007988 */ /* 0x0007e40008000818 */
.L_x_25:
[----:B------:R-:W-:Y:S05]  /*0ac0*/  @P2 BREAK B2 ;  /* 0x0000000000022942 */ /* 0x000fea0003800000 */
[----:B------:R-:W-:Y:S05]  /*0ad0*/  @P2 BRA `(.L_x_27) ;  /* 0x0000000000242947 */ /* 0x000fea0003800000 */
[----:B--23--:R-:W2:Y:S01]  /*0ae0*/  LDS R4, [UR24+0x8] ;  /* 0x00000818ff047984 */ /* 0x00cea20008000800 */
[----:B------:R-:W-:-:S05]  /*0af0*/  IMAD.MOV.U32 R5, RZ, RZ, 0x6000 ;  /* 0x00006000ff057424 */ /* 0x000fca00078e00ff */
[----:B--2---:R-:W-:-:S04]  /*0b00*/  LOP3.LUT R4, R4, 0x4000, R5, 0xd8, !PT ;  /* 0x0000400004047812 */ /* 0x004fc800078ed805 */
[----:B------:R-:W-:-:S05]  /*0b10*/  LOP3.LUT R4, R4, 0x400000, RZ, 0xb8, !PT ;  /* 0x0040000004047812 */ /* 0x000fca00078eb8ff */
[----:B------:R4:W-:Y:S02]  /*0b20*/  STS [UR24+0x8], R4 ;  /* 0x00000804ff007988 */ /* 0x0009e40008000818 */
.L_x_26:
[----:B------:R-:W-:Y:S05]  /*0b30*/  BSYNC B2 ;  /* 0x0000000000027941 */ /* 0x000fea0003800000 */
.L_x_23:
[----:B--234-:R-:W2:Y:S02]  /*0b40*/  @!P2 LDS R4, [UR24+0x8] ;  /* 0x00000818ff04a984 */ /* 0x01cea40008000800 */
[----:B--2---:R-:W-:-:S05]  /*0b50*/  @!P2 LOP3.LUT R4, R4, 0x8000, RZ, 0xb8, !PT ;  /* 0x000080000404a812 */ /* 0x004fca00078eb8ff */
[----:B------:R4:W-:Y:S02]  /*0b60*/  @!P2 STS [UR24+0x8], R4 ;  /* 0x00000804ff00a988 */ /* 0x0009e40008000818 */
.L_x_27:
[----:B------:R-:W-:Y:S05]  /*0b70*/  BSYNC B3 ;  /* 0x0000000000037941 */ /* 0x000fea0003800000 */
.L_x_22:
[----:B------:R-:W-:Y:S05]  /*0b80*/  WARPSYNC.ALL ;  /* 0x0000000000007948 */ /* 0x000fea0003800000 */
[----:B------:R-:W-:-:S04]  /*0b90*/  UIADD3 UR29, UR5, 0x80, URZ ;  /* 0x00000080051d7890 */ /* 0x000fc8000fffe03f */
[----:B------:R-:W-:-:S04]  /*0ba0*/  UIADD3 UR28, UP0, UR29, UR30, URZ ;  /* 0x0000001e1d1c7290 */ /* 0x000fc8000ff1e03f */
[----:B------:R-:W-:Y:S01]  /*0bb0*/  ULEA.HI.X.SX32 UR29, UR29, UR31, 0x1, UP0 ;  /* 0x0000001f1d1d7291 */ /* 0x000fe200080f0e3f */
[----:B------:R-:W-:Y:S11]  /*0bc0*/  @P0 BRA `(.L_x_28) ;  /* 0x0000000000280947 */ /* 0x000ff60003800000 */
[----:B--234-:R-:W2:Y:S01]  /*0bd0*/  S2R R4, SR_LANEID ;  /* 0x0000000000047919 */ /* 0x01cea20000000000 */
[----:B------:R-:W-:Y:S05]  /*0be0*/  WARPSYNC.ALL ;  /* 0x0000000000007948 */ /* 0x000fea0003800000 */
[----:B--2---:R-:W-:-:S05]  /*0bf0*/  IMAD.SHL.U32 R8, R4, 0x4, RZ ;  /* 0x0000000404087824 */ /* 0x004fca00078e00ff */
[----:B------:R-:W2:Y:S01]  /*0c00*/  LDS R7, [R8+UR24] ;  /* 0x0000001808077984 */ /* 0x000ea20008000800 */
[----:B------:R-:W-:-:S05]  /*0c10*/  IADD3 R4, P1, R8, UR28, RZ ;  /* 0x0000001c08047c10 */ /* 0x000fca000ff3e0ff */
[----:B------:R-:W-:-:S05]  /*0c20*/  IMAD.X R5, RZ, RZ, UR29, P1 ;  /* 0x0000001dff057e24 */ /* 0x000fca00088e06ff */
[----:B--2---:R2:W5:Y:S01]  /*0c30*/  ATOMG.E.EXCH.STRONG.GPU PT, RZ, [R4], R7 ;  /* 0x0000000704ff73a8 */ /* 0x00456200041ee100 */
[----:B------:R-:W-:-:S04]  /*0c40*/  DEPBAR {5,4,3,2,1,0} ;  /* 0x0000003f0000791a */ /* 0x000fc80000000000 */
[----:B------:R2:W-:Y:S01]  /*0c50*/  UTMACCTL.IV [UR28] ;  /* 0x000000001c0079b9 */ /* 0x0005e20008000000 */
[----:B------:R-:W-:Y:S01]  /*0c60*/  NOP ;  /* 0x0000000000007918 */ /* 0x000fe20000000000 */
.L_x_28:
[----:B------:R-:W-:Y:S05]  /*0c70*/  @P0 BRA `(.L_x_29) ;  /* 0x00000000000c0947 */ /* 0x000fea0003800000 */
[----:B------:R0:W-:Y:S01]  /*0c80*/  UTMACMDFLUSH ;  /* 0x00000000000079b7 */ /* 0x0001e20000000000 */
[----:B------:R-:W-:Y:S05]  /*0c90*/  @P0 BRA `(.L_x_29) ;  /* 0x0000000000040947 */ /* 0x000fea0003800000 */
[----:B------:R-:W-:-:S04]  /*0ca0*/  DEPBAR.LE SB0, 0x0 ;  /* 0x000080000000791a */ /* 0x000fc80000000000 */
.L_x_29:
[----:B------:R-:W-:Y:S05]  /*0cb0*/  WARPSYNC.ALL ;  /* 0x0000000000007948 */ /* 0x000fea0003800000 */
[----:B-----5:R-:W-:Y:S06]  /*0cc0*/  BAR.SYNC.DEFER_BLOCKING 0x0 ;  /* 0x0000000000007b1d */ /* 0x020fec0000010000 */
[----:B------:R-:W-:Y:S02]  /*0cd0*/  BSSY B3, `(.L_x_30) ;  /* 0x000000b000037945 */ /* 0x000fe40003800000 */
[----:B------:R-:W-:Y:S06]  /*0ce0*/  BAR.SYNC.DEFER_BLOCKING 0x0 ;  /* 0x0000000000007b1d */ /* 0x000fec0000010000 */
[----:B------:R1:W-:Y:S01]  /*0cf0*/  @!P0 STS [R12], RZ ;  /* 0x000000ff0c008388 */ /* 0x0003e20000000800 */
[----:B------:R-:W-:Y:S01]  /*0d00*/  NOP ;  /* 0x0000000000007918 */ /* 0x000fe20000000000 */
[----:B------:R-:W-:Y:S05]  /*0d10*/  @P2 BRA `(.L_x_31) ;  /* 0x0000000000182947 */ /* 0x000fea0003800000 */
[----:B--234-:R-:W2:Y:S01]  /*0d20*/  LDS R4, [UR24+0x8] ;  /* 0x00000818ff047984 */ /* 0x01cea20008000800 */
[----:B------:R-:W3:Y:S01]  /*0d30*/  LDC.64 R8, c[0x0][0x220] ;  /* 0x00008800ff087b82 */ /* 0x000ee20000000a00 */
[----:B------:R-:W-:Y:S02]  /*0d40*/  IMAD.MOV.U32 R5, RZ, RZ, 0x70 ;  /* 0x00000070ff057424 */ /* 0x000fe400078e00ff */
[----:B---3--:R3:W-:Y:S03]  /*0d50*/  STS.64 [UR24], R8 ;  /* 0x00000008ff007988 */ /* 0x0087e60008000a18 */
[----:B--2---:R-:W-:-:S05]  /*0d60*/  LOP3.LUT R4, R4, 0x10, R5, 0xd8, !PT ;  /* 0x0000001004047812 */ /* 0x004fca00078ed805 */
[----:B------:R3:W-:Y:S02]  /*0d70*/  STS [UR24+0x8], R4 ;  /* 0x00000804ff007988 */ /* 0x0007e40008000818 */
.L_x_31:
[----:B--2---:R-:W-:Y:S05]  /*0d80*/  BSYNC B3 ;  /* 0x0000000000037941 */ /* 0x004fea0003800000 */
.L_x_30:
[----:B------:R-:W-:Y:S04]  /*0d90*/  BSSY B4, `(.L_x_32) ;  /* 0x0000011000047945 */ /* 0x000fe80003800000 */
[----:B------:R-:W-:Y:S04]  /*0da0*/  BSSY B3, `(.L_x_33) ;  /* 0x000000e000037945 */ /* 0x000fe80003800000 */
[----:B------:R-:W-:Y:S05]  /*0db0*/  @P2 BRA `(.L_x_34) ;  /* 0x0000000000242947 */ /* 0x000fea0003800000 */
[----:B---34-:R-:W2:Y:S01]  /*0dc0*/  LDS R4, [UR24+0x34] ;  /* 0x00003418ff047984 */ /* 0x018ea20008000800 */
[----:B------:R-:W-:-:S05]  /*0dd0*/  IMAD.MOV.U32 R5, RZ, RZ, 0x3f000000 ;  /* 0x3f000000ff057424 */ /* 0x000fca00078e00ff */
[----:B--2---:R-:W-:-:S05]  /*0de0*/  LOP3.LUT R4, R4, 0xff000000, R5, 0xb8, !PT ;  /* 0xff00000004047812 */ /* 0x004fca00078eb805 */
[----:B------:R2:W-:Y:S01]  /*0df0*/  STS [UR24+0x34], R4 ;  /* 0x00003404ff007988 */ /* 0x0005e20008000818 */
[----:B------:R-:W-:Y:S05]  /*0e00*/  @P2 BRA `(.L_x_35) ;  /* 0x00000000001c2947 */ /* 0x000fea0003800000 */
[----:B--2---:R-:W2:Y:S01]  /*0e10*/  LDS R4, [UR24+0x38] ;  /* 0x00003818ff047984 */ /* 0x004ea20008000800 */
[----:B------:R-:W-:-:S05]  /*0e20*/  IMAD.MOV.U32 R5, RZ, RZ, 0x7f ;  /* 0x0000007fff057424 */ /* 0x000fca00078e00ff */
[----:B--2---:R-:W-:-:S05]  /*0e30*/  LOP3.LUT R4, R4, 0xff, R5, 0xb8, !PT ;  /* 0x000000ff04047812 */ /* 0x004fca00078eb805 */
[----:B------:R2:W-:Y:S02]  /*0e40*/  STS [UR24+0x38], R4 ;  /* 0x00003804ff007988 */ /* 0x0005e40008000818 */
.L_x_34:
[----:B------:R-:W-:Y:S05]  /*0e50*/  @P2 BREAK B3 ;  /* 0x0000000000032942 */ /* 0x000fea0003800000 */
[----:B------:R-:W-:Y:S05]  /*0e60*/  @P2 BRA `(.L_x_36) ;  /* 0x00000000000c2947 */ /* 0x000fea0003800000 */
[----:B------:R1:W-:Y:S02]  /*0e70*/  STS [UR24+0x20], R0 ;  /* 0x00002000ff007988 */ /* 0x0003e40008000818 */
.L_x_35:
[----:B------:R-:W-:Y:S05]  /*0e80*/  BSYNC B3 ;  /* 0x0000000000037941 */ /* 0x000fea0003800000 */
.L_x_33:
[----:B------:R1:W-:Y:S02]  /*0e90*/  @!P2 STS [UR24+0x24], R6 ;  /* 0x00002406ff00a988 */ /* 0x0003e40008000818 */
.L_x_36:
[----:B------:R-:W-:Y:S05]  /*0ea0*/  BSYNC B4 ;  /* 0x0000000000047941 */ /* 0x000fea0003800000 */
.L_x_32:
[----:B------:R-:W-:Y:S05]  /*0eb0*/  WARPSYNC.ALL ;  /* 0x0000000000007948 */ /* 0x000fea0003800000 */
[----:B------:R-:W-:Y:S04]  /*0ec0*/  BSSY B4, `(.L_x_37) ;  /* 0x000000e000047945 */ /* 0x000fe80003800000 */
[----:B------:R-:W-:Y:S05]  /*0ed0*/  @P2 BRA `(.L_x_38) ;  /* 0x0000000000302947 */ /* 0x000fea0003800000 */
[----:B--234-:R-:W2:Y:S01]  /*0ee0*/  LDS R4, [UR24+0x34] ;  /* 0x00003418ff047984 */ /* 0x01cea20008000800 */
[----:B------:R-:W3:Y:S03]  /*0ef0*/  LDC.64 R8, c[0x0][0x248] ;  /* 0x00009200ff087b82 */ /* 0x000ee60000000a00 */
[----:B-1----:R-:W1:Y:S01]  /*0f00*/  LDS R0, [UR24+0x1c] ;  /* 0x00001c18ff007984 */ /* 0x002e620008000800 */
[C---:B---3--:R-:W-:Y:S01]  /*0f10*/  SHF.L.U64.HI R6, R8.reuse, 0x1, R9 ;  /* 0x0000000108067819 */ /* 0x048fe20000010209 */
[----:B------:R-:W-:-:S03]  /*0f20*/  IMAD.SHL.U32 R5, R8, 0x2, RZ ;  /* 0x0000000208057824 */ /* 0x000fc600078e00ff */
[--C-:B------:R-:W-:Y:S02]  /*0f30*/  SHF.R.U32.HI R7, RZ, 0x4, R6.reuse ;  /* 0x00000004ff077819 */ /* 0x100fe40000011606 */
[----:B------:R-:W-:-:S05]  /*0f40*/  SHF.R.U64 R5, R5, 0x4, R6 ;  /* 0x0000000405057819 */ /* 0x000fca0000001206 */
[----:B------:R3:W-:Y:S01]  /*0f50*/  STS [UR24+0xc], R5 ;  /* 0x00000c05ff007988 */ /* 0x0007e20008000818 */
[----:B--2---:R-:W-:Y:S02]  /*0f60*/  LOP3.LUT R4, R4, 0x7, RZ, 0xb8, !PT ;  /* 0x0000000704047812 */ /* 0x004fe400078eb8ff */
[----:B-1----:R-:W-:-:S03]  /*0f70*/  LOP3.LUT R0, R0, 0xf, R7, 0xb8, !PT ;  /* 0x0000000f00007812 */ /* 0x002fc600078eb807 */
[----:B------:R3:W-:Y:S04]  /*0f80*/  STS [UR24+0x34], R4 ;  /* 0x00003404ff007988 */ /* 0x0007e80008000818 */
[----:B------:R3:W-:Y:S02]  /*0f90*/  STS [UR24+0x1c], R0 ;  /* 0x00001c00ff007988 */ /* 0x0007e40008000818 */
.L_x_38:
[----:B------:R-:W-:Y:S05]  /*0fa0*/  BSYNC B4 ;  /* 0x0000000000047941 */ /* 0x000fea0003800000 */
.L_x_37:
[----:B------:R-:W-:Y:S04]  /*0fb0*/  BSSY B4, `(.L_x_39) ;  /* 0x000001a000047945 */ /* 0x000fe80003800000 */
[----:B------:R-:W-:Y:S04]  /*0fc0*/  BSSY B5, `(.L_x_40) ;  /* 0x0000015000057945 */ /* 0x000fe80003800000 */
[----:B------:R-:W-:Y:S05]  /*0fd0*/  @P2 BRA `(.L_x_41) ;  /* 0x0000000000202947 */ /* 0x000fea0003800000 */
[----:B-1-3--:R-:W1:Y:S02]  /*0fe0*/  LDS R0, [UR24+0x34] ;  /* 0x00003418ff007984 */ /* 0x00ae640008000800 */
[----:B-1----:R-:W-:-:S05]  /*0ff0*/  LOP3.LUT R0, R0, 0x38, RZ, 0xb8, !PT ;  /* 0x0000003800007812 */ /* 0x002fca00078eb8ff */
[----:B------:R1:W-:Y:S01]  /*1000*/  STS [UR24+0x34], R0 ;  /* 0x00003400ff007988 */ /* 0x0003e20008000818 */
[----:B------:R-:W-:Y:S05]  /*1010*/  @P2 BRA `(.L_x_42) ;  /* 0x0000000000202947 */ /* 0x000fea0003800000 */
[----:B-1----:R-:W1:Y:S01]  /*1020*/  LDS R0, [UR24+0x8] ;  /* 0x00000818ff007984 */ /* 0x002e620008000800 */
[----:B------:R-:W-:-:S05]  /*1030*/  IMAD.MOV.U32 R5, RZ, RZ, 0x780 ;  /* 0x00000780ff057424 */ /* 0x000fca00078e00ff */
[----:B-1----:R-:W-:-:S05]  /*1040*/  LOP3.LUT R0, R0, 0x300, R5, 0xd8, !PT ;  /* 0x0000030000007812 */ /* 0x002fca00078ed805 */
[----:B------:R1:W-:Y:S02]  /*1050*/  STS [UR24+0x8], R0 ;  /* 0x00000800ff007988 */ /* 0x0003e40008000818 */
.L_x_41:
[----:B------:R-:W-:Y:S05]  /*1060*/  @P2 BRA `(.L_x_43) ;  /* 0x0000000000282947 */ /* 0x000fea0003800000 */
[----:B-1-3--:R-:W1:Y:S02]  /*1070*/  LDS R0, [UR24+0x8] ;  /* 0x00000818ff007984 */ /* 0x00ae640008000800 */
[----:B-1----:R-:W-:-:S05]  /*1080*/  LOP3.LUT R0, R0, 0x1800, RZ, 0xb8, !PT ;  /* 0x0000180000007812 */ /* 0x002fca00078eb8ff */
[----:B------:R3:W-:Y:S02]  /*1090*/  STS [UR24+0x8], R0 ;  /* 0x00000800ff007988 */ /* 0x0007e40008000818 */
.L_x_42:
[----:B------:R-:W-:Y:S05]  /*10a0*/  @P2 BREAK B5 ;  /* 0x0000000000052942 */ /* 0x000fea0003800000 */
[----:B------:R-:W-:Y:S05]  /*10b0*/  @P2 BRA `(.L_x_44) ;  /* 0x0000000000242947 */ /* 0x000fea0003800000 */
[----:B-1-3--:R-:W1:Y:S01]  /*10c0*/  LDS R0, [UR24+0x8] ;  /* 0x00000818ff007984 */ /* 0x00ae620008000800 */
[----:B------:R-:W-:-:S05]  /*10d0*/  IMAD.MOV.U32 R5, RZ, RZ, 0x6000 ;  /* 0x00006000ff057424 */ /* 0x000fca00078e00ff */
[----:B-1----:R-:W-:-:S04]  /*10e0*/  LOP3.LUT R0, R0, 0x6000, R5, 0xd8, !PT ;  /* 0x0000600000007812 */ /* 0x002fc800078ed805 */
[----:B------:R-:W-:-:S05]  /*10f0*/  LOP3.LUT R0, R0, 0x400000, RZ, 0xb8, !PT ;  /* 0x0040000000007812 */ /* 0x000fca00078eb8ff */
[----:B------:R1:W-:Y:S02]  /*1100*/  STS [UR24+0x8], R0 ;  /* 0x00000800ff007988 */ /* 0x0003e40008000818 */
.L_x_43:
[----:B------:R-:W-:Y:S05]  /*1110*/  BSYNC B5 ;  /* 0x0000000000057941 */ /* 0x000fea0003800000 */
.L_x_40:
[----:B-1-3--:R-:W1:Y:S02]  /*1120*/  @!P2 LDS R0, [UR24+0x8] ;  /* 0x00000818ff00a984 */ /* 0x00ae640008000800 */
[----:B-1----:R-:W-:-:S05]  /*1130*/  @!P2 LOP3.LUT R0, R0, 0x8000, RZ, 0xb8, !PT ;  /* 0x000080000000a812 */ /* 0x002fca00078eb8ff */
[----:B------:R1:W-:Y:S02]  /*1140*/  @!P2 STS [UR24+0x8], R0 ;  /* 0x00000800ff00a988 */ /* 0x0003e40008000818 */
.L_x_44:
[----:B------:R-:W-:Y:S05]  /*1150*/  BSYNC B4 ;  /* 0x0000000000047941 */ /* 0x000fea0003800000 */
.L_x_39:
[----:B------:R-:W-:Y:S05]  /*1160*/  WARPSYNC.ALL ;  /* 0x0000000000007948 */ /* 0x000fea0003800000 */
[----:B------:R1:W-:Y:S01]  /*1170*/  STL [R1], RZ ;  /* 0x000000ff01007387 */ /* 0x0003e20000100800 */
[----:B------:R-:W-:Y:S01]  /*1180*/  UIADD3 UR5, UR5, 0x100, URZ ;  /* 0x0000010005057890 */ /* 0x000fe2000fffe03f */
[----:B------:R-:W-:Y:S02]  /*1190*/  ISETP.GE.AND P1, PT, R13, 0x1, PT ;  /* 0x000000010d00780c */ /* 0x000fe40003f26270 */
[----:B------:R-:W-:Y:S01]  /*11a0*/  CS2R R24, SRZ ;  /* 0x0000000000187805 */ /* 0x000fe2000001ff00 */
[----:B------:R1:W-:Y:S01]  /*11b0*/  STL [R1+0x4], RZ ;  /* 0x000004ff01007387 */ /* 0x0003e20000100800 */
[----:B------:R-:W-:Y:S01]  /*11c0*/  UIADD3 UR30, UP0, UR5, UR30, URZ ;  /* 0x0000001e051e7290 */ /* 0x000fe2000ff1e03f */
[----:B------:R-:W-:-:S02]  /*11d0*/  CS2R R26, SRZ ;  /* 0x00000000001a7805 */ /* 0x000fc4000001ff00 */
[----:B------:R-:W-:Y:S01]  /*11e0*/  CS2R R28, SRZ ;  /* 0x00000000001c7805 */ /* 0x000fe2000001ff00 */
[----:B------:R1:W-:Y:S01]  /*11f0*/  STL [R1+0x8], RZ ;  /* 0x000008ff01007387 */ /* 0x0003e20000100800 */
[----:B------:R-:W-:Y:S01]  /*1200*/  ULEA.HI.X.SX32 UR31, UR5, UR31, 0x1, UP0 ;  /* 0x0000001f051f7291 */ /* 0x000fe200080f0e3f */
[----:B------:R-:W-:Y:S02]  /*1210*/  CS2R R30, SRZ ;  /* 0x00000000001e7805 */ /* 0x000fe4000001ff00 */
[----:B------:R-:W-:Y:S01]  /*1220*/  CS2R R32, SRZ ;  /* 0x0000000000207805 */ /* 0x000fe2000001ff00 */
[----:B------:R1:W-:Y:S01]  /*1230*/  STL [R1+0xc], RZ ;  /* 0x00000cff01007387 */ /* 0x0003e20000100800 */
[----:B------:R-:W-:Y:S02]  /*1240*/  CS2R R34, SRZ ;  /* 0x0000000000227805 */ /* 0x000fe4000001ff00 */
[----:B------:R-:W-:Y:S02]  /*1250*/  CS2R R36, SRZ ;  /* 0x0000000000247805 */ /* 0x000fe4000001ff00 */
[----:B------:R-:W-:Y:S01]  /*1260*/  CS2R R38, SRZ ;  /* 0x0000000000267805 */ /* 0x000fe2000001ff00 */
[----:B------:R1:W-:Y:S01]  /*1270*/  STL [R1+0x10], RZ ;  /* 0x000010ff01007387 */ /* 0x0003e20000100800 */
[----:B------:R-:W-:-:S02]  /*1280*/  CS2R R40, SRZ ;  /* 0x0000000000287805 */ /* 0x000fc4000001ff00 */
        /* <DEDUP_REMOVED lines=55> */
[----:B------:R-:W-:Y:S01]  /*1600*/  CS2R R124, SRZ ;  /* 0x00000000007c7805 */ /* 0x000fe2000001ff00 */
[----:B------:R-:W-:-:S02]  /*1610*/  IMAD.MOV.U32 R126, RZ, RZ, RZ ;  /* 0x000000ffff7e7224 */ /* 0x000fc400078e00ff */
[----:B------:R1:W-:Y:S04]  /*1620*/  STL [R1+0x4c], RZ ;  /* 0x00004cff01007387 */ /* 0x0003e80000100800 */
        /* <DEDUP_REMOVED lines=107> */
[----:B------:R1:W-:Y:S01]  /*1ce0*/  STL [R1+0x1fc], RZ ;  /* 0x0001fcff01007387 */ /* 0x0003e20000100800 */
[----:B------:R-:W-:Y:S05]  /*1cf0*/  @P0 BRA `(.L_x_45) ;  /* 0x0000000000280947 */ /* 0x000fea0003800000 */
[----:B-1-3--:R-:W1:Y:S01]  /*1d00*/  S2R R0, SR_LANEID ;  /* 0x0000000000007919 */ /* 0x00ae620000000000 */
[----:B------:R-:W-:Y:S05]  /*1d10*/  WARPSYNC.ALL ;  /* 0x0000000000007948 */ /* 0x000fea0003800000 */
[----:B-1----:R-:W-:-:S05]  /*1d20*/  IMAD.SHL.U32 R0, R0, 0x4, RZ ;  /* 0x0000000400007824 */ /* 0x002fca00078e00ff */
[----:B------:R-:W1:Y:S01]  /*1d30*/  LDS R7, [R0+UR24] ;  /* 0x0000001800077984 */ /* 0x000e620008000800 */
[----:B--2-4-:R-:W-:-:S05]  /*1d40*/  IADD3 R4, P3, R0, UR30, RZ ;  /* 0x0000001e00047c10 */ /* 0x014fca000ff7e0ff */
[----:B------:R-:W-:-:S05]  /*1d50*/  IMAD.X R5, RZ, RZ, UR31, P3 ;  /* 0x0000001fff057e24 */ /* 0x000fca00098e06ff */
[----:B-1----:R1:W5:Y:S01]  /*1d60*/  ATOMG.E.EXCH.STRONG.GPU PT, RZ, [R4], R7 ;  /* 0x0000000704ff73a8 */ /* 0x00236200041ee100 */
[----:B------:R-:W-:-:S04]  /*1d70*/  DEPBAR {5,4,3,2,1,0} ;  /* 0x0000003f0000791a */ /* 0x000fc80000000000 */
[----:B------:R1:W-:Y:S01]  /*1d80*/  UTMACCTL.IV [UR30] ;  /* 0x000000001e0079b9 */ /* 0x0003e20008000000 */
[----:B------:R-:W-:Y:S01]  /*1d90*/  NOP ;  /* 0x0000000000007918 */ /* 0x000fe20000000000 */
.L_x_45:
[----:B------:R-:W-:Y:S05]  /*1da0*/  @P0 BRA `(.L_x_46) ;  /* 0x00000000000c0947 */ /* 0x000fea0003800000 */
[----:B------:R0:W-:Y:S01]  /*1db0*/  UTMACMDFLUSH ;  /* 0x00000000000079b7 */ /* 0x0001e20000000000 */
[----:B------:R-:W-:Y:S05]  /*1dc0*/  @P0 BRA `(.L_x_46) ;  /* 0x0000000000040947 */ /* 0x000fea0003800000 */
[----:B------:R-:W-:-:S04]  /*1dd0*/  DEPBAR.LE SB0, 0x0 ;  /* 0x000080000000791a */ /* 0x000fc80000000000 */
.L_x_46:
[----:B------:R-:W-:Y:S05]  /*1de0*/  WARPSYNC.ALL ;  /* 0x0000000000007948 */ /* 0x000fea0003800000 */
[----:B-----5:R-:W-:Y:S01]  /*1df0*/  BAR.SYNC.DEFER_BLOCKING 0x0 ;  /* 0x0000000000007b1d */ /* 0x020fe20000010000 */
[----:B------:R-:W-:Y:S01]  /*1e00*/  USHF.L.U32 UR15, UR25, 0x8, URZ ;  /* 0x00000008190f7899 */ /* 0x000fe2000800063f */
[----:B------:R-:W-:Y:S01]  /*1e10*/  IMAD.MOV.U32 R127, RZ, RZ, RZ ;  /* 0x000000ffff7f7224 */ /* 0x000fe200078e00ff */
[----:B------:R-:W-:Y:S01]  /*1e20*/  USHF.L.U32 UR11, UR32, 0x7, URZ ;  /* 0x00000007200b7899 */ /* 0x000fe2000800063f */
[----:B------:R-:W-:Y:S02]  /*1e30*/  CS2R R128, SRZ ;  /* 0x0000000000807805 */ /* 0x000fe4000001ff00 */
[----:B------:R-:W-:Y:S01]  /*1e40*/  CS2R R130, SRZ ;  /* 0x0000000000827805 */ /* 0x000fe2000001ff00 */
[----:B------:R-:W-:Y:S01]  /*1e50*/  VOTEU.ALL UP3, P2 ;  /* 0x00000000003f7886 */ /* 0x000fe20001060000 */
[----:B------:R-:W-:Y:S01]  /*1e60*/  UMOV UR6, 0x1 ;  /* 0x0000000100067882 */ /* 0x000fe20000000000 */
[----:B------:R-:W-:Y:S01]  /*1e70*/  VOTEU.ALL UP2, P2 ;  /* 0x00000000003f7886 */ /* 0x000fe20001040000 */
[----:B------:R-:W-:Y:S01]  /*1e80*/  VOTEU.ALL UP1, P2 ;  /* 0x00000000003f7886 */ /* 0x000fe20001020000 */
[----:B------:R-:W-:Y:S01]  /*1e90*/  VOTEU.ALL UP0, P2 ;  /* 0x00000000003f7886 */ /* 0x000fe20001000000 */
[----:B------:R-:W-:-:S04]  /*1ea0*/  @!UP3 UIADD3 UR8, -UR6, 0x100000, URZ ;  /* 0x001000000608b890 */ /* 0x000fc8000fffe13f */
[----:B------:R-:W-:Y:S02]  /*1eb0*/  @!UP3 USHF.L.U32 UR9, UR8, 0xb, URZ ;  /* 0x0000000b0809b899 */ /* 0x000fe4000800063f */
[----:B------:R-:W-:Y:S01]  /*1ec0*/  @!UP3 USHF.L.U32 UR8, UR8, 0x1, URZ ;  /* 0x000000010808b899 */ /* 0x000fe2000800063f */
[----:B------:R-:W-:Y:S01]  /*1ed0*/  CS2R R132, SRZ ;  /* 0x0000000000847805 */ /* 0x000fe2000001ff00 */
        /* <DEDUP_REMOVED lines=12> */
[----:B------:R-:W-:Y:S01]  /*1fa0*/  VOTEU.ALL UP3, P2 ;  /* 0x00000000003f7886 */ /* 0x000fe20001060000 */
[----:B------:R-:W-:Y:S02]  /*1fb0*/  CS2R R140, SRZ ;  /* 0x00000000008c7805 */ /* 0x000fe4000001ff00 */
[----:B------:R-:W-:Y:S02]  /*1fc0*/  CS2R R142, SRZ ;  /* 0x00000000008e7805 */ /* 0x000fe4000001ff00 */
[----:B------:R-:W-:Y:S02]  /*1fd0*/  CS2R R144, SRZ ;  /* 0x0000000000907805 */ /* 0x000fe4000001ff00 */
[----:B------:R-:W-:Y:S01]  /*1fe0*/  CS2R R146, SRZ ;  /* 0x0000000000927805 */ /* 0x000fe2000001ff00 */
[----:B------:R-:W2:Y:S02]  /*1ff0*/  FENCE.VIEW.ASYNC.S ;  /* 0x00000000000073c6 */ /* 0x000ea40000000000 */
[----:B--2---:R2:W3:Y:S02]  /*2000*/  @!UP2 SYNCS.EXCH.64 URZ, [UR24+0x18000], UR8 ;  /* 0x01800008183fa5b2 */ /* 0x0044e40008000100 */
[----:B---3--:R-:W-:Y:S01]  /*2010*/  BAR.SYNC.DEFER_BLOCKING 0x0 ;  /* 0x0000000000007b1d */ /* 0x008fe20000010000 */
[----:B------:R-:W-:-:S02]  /*2020*/  CS2R R148, SRZ ;  /* 0x0000000000947805 */ /* 0x000fc4000001ff00 */
[----:B------:R-:W-:-:S03]  /*2030*/  CS2R R150, SRZ ;  /* 0x0000000000967805 */ /* 0x000fc6000001ff00 */
[----:B------:R2:W3:Y:S02]  /*2040*/  @!UP1 SYNCS.EXCH.64 URZ, [UR24+0x18008], UR12 ;  /* 0x0180080c183f95b2 */ /* 0x0004e40008000100 */
[----:B---3--:R-:W-:Y:S06]  /*2050*/  BAR.SYNC.DEFER_BLOCKING 0x0 ;  /* 0x0000000000007b1d */ /* 0x008fec0000010000 */
[----:B------:R2:W3:Y:S02]  /*2060*/  @!UP0 SYNCS.EXCH.64 URZ, [UR24+0x18010], UR16 ;  /* 0x01801010183f85b2 */ /* 0x0004e40008000100 */
[----:B---3--:R-:W-:Y:S06]  /*2070*/  BAR.SYNC.DEFER_BLOCKING 0x0 ;  /* 0x0000000000007b1d */ /* 0x008fec0000010000 */
[----:B------:R2:W3:Y:S02]  /*2080*/  @!UP3 SYNCS.EXCH.64 URZ, [UR24+0x18018], UR6 ;  /* 0x01801806183fb5b2 */ /* 0x0004e40008000100 */
[----:B--2---:R-:W-:Y:S05]  /*2090*/  @!P1 BRA `(.L_x_47) ;  /* 0x0000001800989947 */ /* 0x004fea0003800000 */
[----:B------:R2:W-:Y:S01]  /*20a0*/  STL [R1], RZ ;  /* 0x000000ff01007387 */ /* 0x0005e20000100800 */
[----:B------:R-:W-:Y:S02]  /*20b0*/  CS2R R24, SRZ ;  /* 0x0000000000187805 */ /* 0x000fe4000001ff00 */
        /* <DEDUP_REMOVED lines=83> */
[----:B------:R-:W-:Y:S01]  /*25f0*/  CS2R R150, SRZ ;  /* 0x0000000000967805 */ /* 0x000fe2000001ff00 */
[----:B------:R-:W-:Y:S01]  /*2600*/  UMOV UR5, URZ ;  /* 0x0000003f00057c82 */ /* 0x000fe20008000000 */
[----:B------:R-:W-:Y:S01]  /*2610*/  UMOV UR10, URZ ;  /* 0x0000003f000a7c82 */ /* 0x000fe20008000000 */
        /* <DEDUP_REMOVED lines=105> */
[----:B------:R2:W-:Y:S02]  /*2cb0*/  STL [R1+0x1fc], RZ ;  /* 0x0001fcff01007387 */ /* 0x0005e40000100800 */
.L_x_49:
[----:B---3--:R-:W-:Y:S01]  /*2cc0*/  BAR.SYNC.DEFER_BLOCKING 0x0 ;  /* 0x0000000000007b1d */ /* 0x008fe20000010000 */
[----:B------:R-:W-:Y:S01]  /*2cd0*/  ULEA UR18, UR5, UR24, 0x3 ;  /* 0x0000001805127291 */ /* 0x000fe2000f8e183f */
[----:B-1----:R-:W-:Y:S01]  /*2ce0*/  @!P2 IMAD.MOV.U32 R0, RZ, RZ, 0x6000 ;  /* 0x00006000ff00a424 */ /* 0x002fe200078e00ff */
[----:B------:R-:W-:Y:S01]  /*2cf0*/  ELECT P0, URZ, PT ;  /* 0x00000000003f782f */ /* 0x000fe20003800000 */
[----:B------:R-:W-:-:S03]  /*2d00*/  ULEA UR8, UR5, UR24, 0xd ;  /* 0x0000001805087291 */ /* 0x000fc6000f8e683f */
[----:B------:R-:W-:Y:S02]  /*2d10*/  ISETP.LT.U32.AND P0, PT, R2, 0x20, P0 ;  /* 0x000000200200780c */ /* 0x000fe40000701070 */
[----:B------:R-:W-:Y:S01]  /*2d20*/  ELECT P1, URZ, PT ;  /* 0x00000000003f782f */ /* 0x000fe20003820000 */
[----:B------:R-:W-:-:S03]  /*2d30*/  UIADD3 UR8, UR8, 0x10000, URZ ;  /* 0x0001000008087890 */ /* 0x000fc6000fffe03f */
[----:B------:R-:W-:Y:S01]  /*2d40*/  ISETP.LT.U32.AND P1, PT, R2, 0x20, P1 ;  /* 0x000000200200780c */ /* 0x000fe20000f21070 */
[----:B------:R-:W-:Y:S01]  /*2d50*/  ULEA UR12, UR5, UR24, 0xe ;  /* 0x00000018050c7291 */ /* 0x000fe2000f8e703f */
[----:B------:R-:W-:-:S05]  /*2d60*/  UMOV UR14, UR10 ;  /* 0x0000000a000e7c82 */ /* 0x000fca0008000000 */
[----:B------:R-:W-:Y:S01]  /*2d70*/  VOTEU.ANY UP0, P0 ;  /* 0x00000000003f7886 */ /* 0x000fe20000000100 */
[----:B------:R-:W-:Y:S01]  /*2d80*/  VOTEU.ANY UP2, P0 ;  /* 0x00000000003f7886 */ /* 0x000fe20000040100 */
[----:B------:R1:W-:Y:S03]  /*2d90*/  @!P2 SYNCS.ARRIVE.TRANS64 RZ, [UR18+0x18000], R0 ;  /* 0x01800000ffffa9a7 */ /* 0x0003e60008000012 */
[----:B------:R-:W-:Y:S01]  /*2da0*/  @UP0 UIADD3 UR9, UR18, 0x18000, URZ ;  /* 0x0001800012090890 */ /* 0x000fe2000fffe03f */
[----:B------:R-:W-:Y:S01]  /*2db0*/  @UP0 UMOV UR6, UR26 ;  /* 0x0000001a00060c82 */ /* 0x000fe20008000000 */
[----:B------:R-:W-:Y:S01]  /*2dc0*/  @UP0 UMOV UR7, UR27 ;  /* 0x0000001b00070c82 */ /* 0x000fe20008000000 */
[----:B------:R-:W-:Y:S01]  /*2dd0*/  BAR.SYNC.DEFER_BLOCKING 0x0 ;  /* 0x0000000000007b1d */ /* 0x000fe20000010000 */
[----:B-1----:R-:W-:-:S05]  /*2de0*/  IMAD.U32 R0, RZ, RZ, UR4 ;  /* 0x00000004ff007e24 */ /* 0x002fca000f8e00ff */
[----:B------:R-:W-:Y:S01]  /*2df0*/  VOTEU.ANY UP1, P1 ;  /* 0x00000000003f7886 */ /* 0x000fe20000820100 */
[----:B------:R-:W-:Y:S01]  /*2e00*/  VOTEU.ANY UP3, P1 ;  /* 0x00000000003f7886 */ /* 0x000fe20000860100 */
[----:B------:R-:W-:-:S03]  /*2e10*/  SHF.L.U32 R0, R0, 0x1f, RZ ;  /* 0x0000001f00007819 */ /* 0x000fc600000006ff */
[----:B------:R-:W-:Y:S01]  /*2e20*/  @UP1 UIADD3 UR13, UR18, 0x18000, URZ ;  /* 0x00018000120d1890 */ /* 0x000fe2000fffe03f */
[----:B------:R-:W-:Y:S01]  /*2e30*/  @UP1 UMOV UR16, UR28 ;  /* 0x0000001c00101c82 */ /* 0x000fe20008000000 */
[----:B------:R-:W-:Y:S01]  /*2e40*/  @UP1 UMOV UR17, UR29 ;  /* 0x0000001d00111c82 */ /* 0x000fe20008000000 */
[----:B------:R1:W-:Y:S01]  /*2e50*/  @UP2 UTMALDG.2D [UR8], [UR6] ;  /* 0x00000008060025b4 */ /* 0x0003e20008008000 */
[----:B------:R3:W-:Y:S06]  /*2e60*/  MEMBAR.ALL.CTA ;  /* 0x0000000000007992 */ /* 0x0007ec0000008000 */
[----:B---3--:R-:W3:Y:S02]  /*2e70*/  FENCE.VIEW.ASYNC.S ;  /* 0x00000000000073c6 */ /* 0x008ee40000000000 */
[----:B---3--:R-:W-:Y:S06]  /*2e80*/  BAR.SYNC.DEFER_BLOCKING 0x0 ;  /* 0x0000000000007b1d */ /* 0x008fec0000010000 */
[----:B------:R1:W-:Y:S02]  /*2e90*/  @UP3 UTMALDG.2D [UR12], [UR16] ;  /* 0x0000000c100035b4 */ /* 0x0003e40008008000 */
[----:B------:R-:W-:Y:S06]  /*2ea0*/  BAR.SYNC.DEFER_BLOCKING 0x0 ;  /* 0x0000000000007b1d */ /* 0x000fec0000010000 */
[----:B------:R-:W3:Y:S02]  /*2eb0*/  SYNCS.PHASECHK.TRANS64.TRYWAIT P0, [UR18+0x18000], R0 ;  /* 0x01800000ff0075a7 */ /* 0x000ee40008000152 */
[----:B-1-3--:R-:W-:Y:S05]  /*2ec0*/  @!P0 BRA `(.L_x_48) ;  /* 0x0000002000448947 */ /* 0x00afea0003800000 */
.L_x_50:
[----:B------:R-:W-:Y:S01]  /*2ed0*/  STL.64 [R1+0x268], R150 ;  /* 0x0002689601007387 */ /* 0x000fe20000100a00 */
[----:B------:R-:W-:Y:S01]  /*2ee0*/  USHF.R.U32.HI UR6, URZ, 0x4, UR12 ;  /* 0x000000043f067899 */ /* 0x000fe2000801160c */
[----:B------:R-:W1:Y:S02]  /*2ef0*/  LDC R0, c[0x0][0x230] ;  /* 0x00008c00ff007b82 */ /* 0x000e640000000800 */
[----:B------:R-:W-:Y:S04]  /*2f00*/  STL.64 [R1+0x260], R148 ;  /* 0x0002609401007387 */ /* 0x000fe80000100a00 */
        /* <DEDUP_REMOVED lines=11> */
[----:B------:R3:W-:Y:S04]  /*2fc0*/  STL.64 [R1+0x200], R124 ;  /* 0x0002007c01007387 */ /* 0x0007e80000100a00 */
[----:B---3--:R-:W3:Y:S04]  /*2fd0*/  LDL.LU.64 R124, [R1] ;  /* 0x00000000017c7983 */ /* 0x008ee80000300a00 */
[----:B------:R-:W3:Y:S04]  /*2fe0*/  LDL.LU.64 R126, [R1+0x8] ;  /* 0x00000800017e7983 */ /* 0x000ee80000300a00 */
        /* <DEDUP_REMOVED lines=61> */
[----:B------:R-:W3:Y:S01]  /*33c0*/  LDL.LU.64 R250, [R1+0x1f8] ;  /* 0x0001f80001fa7983 */ /* 0x000ee20000300a00 */
[----:B------:R-:W-:-:S02]  /*33d0*/  USHF.R.U32.HI UR16, URZ, 0x4, UR8 ;  /* 0x000000043f107899 */ /* 0x000fc40008011608 */
[----:B------:R-:W-:Y:S02]  /*33e0*/  USGXT.U32 UR6, UR6, 0xe ;  /* 0x0000000e0606789a */ /* 0x000fe40008000000 */
[----:B------:R-:W-:Y:S01]  /*33f0*/  USGXT.U32 UR16, UR16, 0xe ;  /* 0x0000000e1010789a */ /* 0x000fe20008000000 */
[----:B------:R-:W-:Y:S01]  /*3400*/  UMOV UR19, 0x80000020 ;  /* 0x8000002000137882 */ /* 0x000fe20000000000 */
[----:B------:R-:W-:Y:S02]  /*3410*/  UMOV UR17, 0x80000020 ;  /* 0x8000002000117882 */ /* 0x000fe40000000000 */
[----:B------:R-:W-:Y:S01]  /*3420*/  UIADD3 UR20, UP0, UR16, 0x2, URZ ;  /* 0x0000000210147890 */ /* 0x000fe2000ff1e03f */
[----:B------:R-:W-:Y:S01]  /*3430*/  UMOV UR18, UR6 ;  /* 0x0000000600127c82 */ /* 0x000fe20008000000 */
[----:B------:R-:W-:Y:S01]  /*3440*/  UMOV UR8, URZ ;  /* 0x0000003f00087c82 */ /* 0x000fe20008000000 */
[----:B------:R-:W-:Y:S01]  /*3450*/  UMOV UR22, 0xfffffffe ;  /* 0xfffffffe00167882 */ /* 0x000fe20000000000 */
[----:B------:R-:W-:Y:S01]  /*3460*/  UMOV UR23, 0x7fffffdf ;  /* 0x7fffffdf00177882 */ /* 0x000fe20000000000 */
[----:B------:R-:W-:Y:S01]  /*3470*/  UMOV UR7, URZ ;  /* 0x0000003f00077c82 */ /* 0x000fe20008000000 */
[----:B------:R-:W-:-:S02]  /*3480*/  UIADD3.X UR21, UR8, -0x7fffffe0, URZ, UP0, !UPT ;  /* 0x8000002008157890 */ /* 0x000fc400087fe43f */
[----:B------:R-:W-:Y:S01]  /*3490*/  UIADD3.64 UR22, UR6, -UR22, URZ ;  /* 0x8000001606167297 */ /* 0x000fe2000fffe03f */
[----:B---3--:R-:W-:-:S06]  /*34a0*/  WARPGROUP.ARRIVE ;  /* 0x00000000000079c5 */ /* 0x008fcc0000000000 */
[----:B------:R-:W-:Y:S03]  /*34b0*/  HGMMA.64x256x16.F32 R124, gdesc[UR16], R124, gsb0 ;  /* 0x03e00000107c79f0 */ /* 0x000fe6000800087c */
[----:B------:R-:W-:Y:S02]  /*34c0*/  WARPGROUP.DEPBAR.LE gsb0, 0x0 ;  /* 0x00008000000079c5 */ /* 0x000fe40000010000 */
[----:B------:R-:W-:-:S15]  /*34d0*/  WARPGROUP.ARRIVE ;  /* 0x00000000000079c5 */ /* 0x000fde0000000000 */
[----:B------:R-:W-:-:S08]  /*34e0*/  NOP ;  /* 0x0000000000007918 */ /* 0x000fd00000000000 */
[----:B------:R-:W-:Y:S03]  /*34f0*/  HGMMA.64x256x16.F32 R124, gdesc[UR20], R124, gsb0 ;  /* 0x03e00000147c79f0 */ /* 0x000fe6000800087c */
[----:B------:R-:W-:Y:S02]  /*3500*/  WARPGROUP.DEPBAR.LE gsb0, 0x0 ;  /* 0x00008000000079c5 */ /* 0x000fe40000010000 */
[----:B------:R-:W-:Y:S04]  /*3510*/  STL.64 [R1], R124 ;  /* 0x0000007c01007387 */ /* 0x000fe80000100a00 */
        /* <DEDUP_REMOVED lines=63> */
[----:B---3--:R-:W3:Y:S04]  /*3910*/  LDL.LU.64 R150, [R1+0x268] ;  /* 0x0002680001967983 */ /* 0x008ee80000300a00 */
        /* <DEDUP_REMOVED lines=13> */
[----:B------:R-:W-:-:S02]  /*39f0*/  UIADD3.64 UR16, UR20, 0xfe, URZ ;  /* 0x000000fe14107897 */ /* 0x000fc4000fffe03f */
[----:B------:R-:W-:Y:S02]  /*3a00*/  UIADD3.64 UR20, UR20, 0x100, URZ ;  /* 0x0000010014147897 */ /* 0x000fe4000fffe03f */
[----:B------:R-:W-:Y:S02]  /*3a10*/  UIADD3 UR10, UR10, 0x20, URZ ;  /* 0x000000200a0a7890 */ /* 0x000fe4000fffe03f */
[----:B------:R-:W-:-:S04]  /*3a20*/  UIADD3 UR5, UR5, 0x1, URZ ;  /* 0x0000000105057890 */ /* 0x000fc8000fffe03f */
[----:B-1----:R-:W-:Y:S01]  /*3a30*/  ISETP.LE.AND P0, PT, R0, UR10, PT ;  /* 0x0000000a00007c0c */ /* 0x002fe2000bf03270 */
[----:B------:R-:W-:-:S04]  /*3a40*/  UISETP.NE.U32.AND UP0, UPT, UR5, 0x4, UPT ;  /* 0x000000040500788c */ /* 0x000fc8000bf05070 */
[----:B------:R-:W-:Y:S02]  /*3a50*/  USEL UR6, URZ, 0x1, UP0 ;  /* 0x000000013f067887 */ /* 0x000fe40008000000 */
[----:B------:R-:W-:Y:S02]  /*3a60*/  USEL UR5, UR5, URZ, UP0 ;  /* 0x0000003f05057287 */ /* 0x000fe40008000000 */
[----:B------:R-:W-:Y:S01]  /*3a70*/  ULOP3.LUT UR4, UR4, UR6, URZ, 0x3c, !UPT ;  /* 0x0000000604047292 */ /* 0x000fe2000f8e3c3f */
[----:B---3--:R-:W-:-:S06]  /*3a80*/  WARPGROUP.ARRIVE ;  /* 0x00000000000079c5 */ /* 0x008fcc0000000000 */
[----:B------:R-:W-:Y:S03]  /*3a90*/  HGMMA.64x256x16.F32 R24, gdesc[UR16], R24, gsb0 ;  /* 0x03e00000101879f0 */ /* 0x000fe60008000818 */
[----:B------:R-:W-:Y:S02]  /*3aa0*/  WARPGROUP.DEPBAR.LE gsb0, 0x0 ;  /* 0x00008000000079c5 */ /* 0x000fe40000010000 */
[----:B------:R-:W-:-:S15]  /*3ab0*/  WARPGROUP.ARRIVE ;  /* 0x00000000000079c5 */ /* 0x000fde0000000000 */
[----:B------:R-:W-:-:S08]  /*3ac0*/  NOP ;  /* 0x0000000000007918 */ /* 0x000fd00000000000 */
[----:B------:R-:W-:Y:S03]  /*3ad0*/  HGMMA.64x256x16.F32 R24, gdesc[UR20], R24, gsb0 ;  /* 0x03e00000141879f0 */ /* 0x000fe60008000818 */
[----:B------:R-:W-:Y:S02]  /*3ae0*/  WARPGROUP.DEPBAR.LE gsb0, 0x0 ;  /* 0x00008000000079c5 */ /* 0x000fe40000010000 */
[----:B------:R-:W-:Y:S05]  /*3af0*/  @!P0 BRA `(.L_x_49) ;  /* 0xfffffff000708947 */ /* 0x000fea000383ffff */
.L_x_47:
[----:B------:R5:W-:Y:S04]  /*3b00*/  STL [R1+0x20c], R148 ;  /* 0x00020c9401007387 */ /* 0x000be80000100800 */
[----:B------:R-:W2:Y:S01]  /*3b10*/  LDL.LU R8, [R1] ;  /* 0x0000000001087983 */ /* 0x000ea20000300800 */
[----:B---3--:R-:W-:Y:S06]  /*3b20*/  BAR.SYNC.DEFER_BLOCKING 0x0 ;  /* 0x0000000000007b1d */ /* 0x008fec0000010000 */
[----:B-----5:R-:W2:Y:S04]  /*3b30*/  LDL.LU R148, [R1+0x4] ;  /* 0x0000040001947983 */ /* 0x020ea80000300800 */
[----:B------:R3:W-:Y:S04]  /*3b40*/  STL [R1+0x208], R149 ;  /* 0x0002089501007387 */ /* 0x0007e80000100800 */
[----:B---3--:R-:W3:Y:S01]  /*3b50*/  LDL.LU R149, [R1+0xc] ;  /* 0x00000c0001957983 */ /* 0x008ee20000300800 */
[----:B------:R-:W5:Y:S03]  /*3b60*/  @!P2 SYNCS.CCTL.IV [UR24+0x18000] ;  /* 0x01800000ff00a9b1 */ /* 0x000f660008000018 */
[----:B------:R-:W3:Y:S04]  /*3b70*/  LDL.LU R9, [R1+0x8] ;  /* 0x0000080001097983 */ /* 0x000ee80000300800 */
[----:B------:R1:W-:Y:S01]  /*3b80*/  STL [R1+0x204], R150 ;  /* 0x0002049601007387 */ /* 0x0003e20000100800 */
[----:B-----5:R-:W-:Y:S06]  /*3b90*/  BAR.SYNC.DEFER_BLOCKING 0x0 ;  /* 0x0000000000007b1d */ /* 0x020fec0000010000 */
[----:B-1----:R-:W5:Y:S04]  /*3ba0*/  LDL.LU R150, [R1+0x14] ;  /* 0x0000140001967983 */ /* 0x002f680000300800 */
[----:B------:R-:W5:Y:S04]  /*3bb0*/  LDL.LU R10, [R1+0x10] ;  /* 0x00001000010a7983 */ /* 0x000f680000300800 */
[----:B------:R1:W-:Y:S01]  /*3bc0*/  STL [R1+0x200], R151 ;  /* 0x0002009701007387 */ /* 0x0003e20000100800 */
[----:B------:R-:W4:Y:S02]  /*3bd0*/  @!P2 SYNCS.CCTL.IV [UR24+0x18008] ;  /* 0x01800800ff00a9b1 */ /* 0x000f240008000018 */
[----:B----4-:R-:W-:Y:S06]  /*3be0*/  BAR.SYNC.DEFER_BLOCKING 0x0 ;  /* 0x0000000000007b1d */ /* 0x010fec0000010000 */
[----:B-1----:R-:W4:Y:S04]  /*3bf0*/  LDL.LU R151, [R1+0x1c] ;  /* 0x00001c0001977983 */ /* 0x002f280000300800 */
[----:B------:R-:W4:Y:S04]  /*3c00*/  LDL.LU R11, [R1+0x18] ;  /* 0x00001800010b7983 */ /* 0x000f280000300800 */
[----:B------:R-:W4:Y:S04]  /*3c10*/  LDL.LU R3, [R1+0x24] ;  /* 0x0000240001037983 */ /* 0x000f280000300800 */
[----:B------:R-:W4:Y:S04]  /*3c20*/  LDL.LU R4, [R1+0x20] ;  /* 0x0000200001047983 */ /* 0x000f280000300800 */
[----:B------:R-:W4:Y:S01]  /*3c30*/  LDL.LU R2, [R1+0x2c] ;  /* 0x00002c0001027983 */ /* 0x000f220000300800 */
[----:B------:R-:W1:Y:S03]  /*3c40*/  @!P2 SYNCS.CCTL.IV [UR24+0x18010] ;  /* 0x01801000ff00a9b1 */ /* 0x000e660008000018 */
[----:B------:R-:W4:Y:S04]  /*3c50*/  LDL.LU R5, [R1+0x28] ;  /* 0x0000280001057983 */ /* 0x000f280000300800 */
        /* <DEDUP_REMOVED lines=111> */
[----:B------:R-:W4:Y:S01]  /*4350*/  LDL.LU R193, [R1+0x1e8] ;  /* 0x0001e80001c17983 */ /* 0x000f220000300800 */
[----:B--2---:R-:W-:-:S03]  /*4360*/  F2FP.F16.F32.PACK_AB R8, R148, R8 ;  /* 0x000000089408723e */ /* 0x004fc600000000ff */
[----:B------:R-:W2:Y:S01]  /*4370*/  LDL.LU R198, [R1+0x1f4] ;  /* 0x0001f40001c67983 */ /* 0x000ea20000300800 */
[----:B---3--:R-:W-:-:S03]  /*4380*/  F2FP.F16.F32.PACK_AB R9, R149, R9 ;  /* 0x000000099509723e */ /* 0x008fc600000000ff */
[----:B------:R-:W2:Y:S01]  /*4390*/  LDL.LU R194, [R1+0x1f0] ;  /* 0x0001f00001c27983 */ /* 0x000ea20000300800 */
[----:B-----5:R-:W-:-:S03]  /*43a0*/  F2FP.F16.F32.PACK_AB R10, R150, R10 ;  /* 0x0000000a960a723e */ /* 0x020fc600000000ff */
[----:B------:R-:W3:Y:S01]  /*43b0*/  LDL.LU R196, [R1+0x1fc] ;  /* 0x0001fc0001c47983 */ /* 0x000ee20000300800 */
[----:B----4-:R-:W-:-:S03]  /*43c0*/  F2FP.F16.F32.PACK_AB R11, R151, R11 ;  /* 0x0000000b970b723e */ /* 0x010fc600000000ff */
[----:B------:R-:W3:Y:S04]  /*43d0*/  LDL.LU R195, [R1+0x1f8] ;  /* 0x0001f80001c37983 */ /* 0x000ee80000300800 */
[----:B------:R-:W4:Y:S04]  /*43e0*/  LDL.LU R148, [R1+0x20c] ;  /* 0x00020c0001947983 */ /* 0x000f280000300800 */
[----:B------:R-:W4:Y:S04]  /*43f0*/  LDL.LU R149, [R1+0x208] ;  /* 0x0002080001957983 */ /* 0x000f280000300800 */
[----:B------:R-:W5:Y:S04]  /*4400*/  LDL.LU R150, [R1+0x204] ;  /* 0x0002040001967983 */ /* 0x000f680000300800 */
[----:B------:R-:W5:Y:S01]  /*4410*/  LDL.LU R151, [R1+0x200] ;  /* 0x0002000001977983 */ /* 0x000f620000300800 */
[----:B------:R-:W-:Y:S01]  /*4420*/  F2FP.F16.F32.PACK_AB R4, R3, R4 ;  /* 0x000000040304723e */ /* 0x000fe200000000ff */
[----:B------:R-:W-:Y:S01]  /*4430*/  UMOV UR10, UR11 ;  /* 0x0000000b000a7c82 */ /* 0x000fe20008000000 */
[----:B------:R-:W-:Y:S01]  /*4440*/  F2FP.F16.F32.PACK_AB R5, R2, R5 ;  /* 0x000000050205723e */ /* 0x000fe200000000ff */
[----:B------:R-:W1:Y:S01]  /*4450*/  S2R R3, SR_TID.X ;  /* 0x0000000000037919 */ /* 0x000e620000002100 */
[----:B------:R-:W-:-:S02]  /*4460*/  F2FP.F16.F32.PACK_AB R20, R242, R20 ;  /* 0x00000014f214723e */ /* 0x000fc400000000ff */
[----:B------:R-:W-:Y:S02]  /*4470*/  ELECT P0, URZ, PT ;  /* 0x00000000003f782f */ /* 0x000fe40003800000 */
[----:B------:R-:W-:Y:S01]  /*4480*/  F2FP.F16.F32.PACK_AB R21, R241, R21 ;  /* 0x00000015f115723e */ /* 0x000fe200000000ff */
[----:B-1----:R-:W-:Y:S01]  /*4490*/  BAR.SYNC.DEFER_BLOCKING 0x0 ;  /* 0x0000000000007b1d */ /* 0x002fe20000010000 */
[----:B------:R-:W-:Y:S02]  /*44a0*/  F2FP.F16.F32.PACK_AB R22, R240, R22 ;  /* 0x00000016f016723e */ /* 0x000fe400000000ff */
[----:B------:R-:W-:Y:S02]  /*44b0*/  F2FP.F16.F32.PACK_AB R23, R239, R23 ;  /* 0x00000017ef17723e */ /* 0x000fe400000000ff */
[----:B------:R-:W-:Y:S02]  /*44c0*/  F2FP.F16.F32.PACK_AB R24, R25, R24 ;  /* 0x000000181918723e */ /* 0x000fe400000000ff */
[----:B------:R-:W-:-:S02]  /*44d0*/  F2FP.F16.F32.PACK_AB R25, R27, R26 ;  /* 0x0000001a1b19723e */ /* 0x000fc400000000ff */
[----:B------:R-:W-:Y:S02]  /*44e0*/  F2FP.F16.F32.PACK_AB R56, R57, R56 ;  /* 0x000000383938723e */ /* 0x000fe400000000ff */
[----:B------:R-:W-:Y:S02]  /*44f0*/  F2FP.F16.F32.PACK_AB R26, R29, R28 ;  /* 0x0000001c1d1a723e */ /* 0x000fe400000000ff */
[----:B------:R-:W-:Y:S02]  /*4500*/  F2FP.F16.F32.PACK_AB R27, R31, R30 ;  /* 0x0000001e1f1b723e */ /* 0x000fe400000000ff */
[----:B------:R-:W-:Y:S02]  /*4510*/  F2FP.F16.F32.PACK_AB R57, R59, R58 ;  /* 0x0000003a3b39723e */ /* 0x000fe400000000ff */
[----:B------:R-:W-:Y:S02]  /*4520*/  F2FP.F16.F32.PACK_AB R88, R89, R88 ;  /* 0x000000585958723e */ /* 0x000fe400000000ff */
[----:B------:R-:W-:-:S02]  /*4530*/  F2FP.F16.F32.PACK_AB R58, R61, R60 ;  /* 0x0000003c3d3a723e */ /* 0x000fc400000000ff */
[----:B------:R-:W-:Y:S02]  /*4540*/  F2FP.F16.F32.PACK_AB R59, R63, R62 ;  /* 0x0000003e3f3b723e */ /* 0x000fe400000000ff */
[----:B------:R-:W-:Y:S01]  /*4550*/  F2FP.F16.F32.PACK_AB R89, R91, R90 ;  /* 0x0000005a5b59723e */ /* 0x000fe200000000ff */
[----:B------:R-:W1:Y:S01]  /*4560*/  @!P2 SYNCS.CCTL.IV [UR24+0x18018] ;  /* 0x01801800ff00a9b1 */ /* 0x000e620008000018 */
[----:B------:R-:W-:Y:S02]  /*4570*/  F2FP.F16.F32.PACK_AB R120, R121, R120 ;  /* 0x000000787978723e */ /* 0x000fe400000000ff */
[----:B------:R-:W-:Y:S02]  /*4580*/  F2FP.F16.F32.PACK_AB R90, R93, R92 ;  /* 0x0000005c5d5a723e */ /* 0x000fe400000000ff */
[----:B------:R-:W-:Y:S02]  /*4590*/  SHF.R.U32.HI R2, RZ, 0x5, R3 ;  /* 0x00000005ff027819 */ /* 0x000fe40000011603 */
[----:B------:R-:W-:-:S02]  /*45a0*/  F2FP.F16.F32.PACK_AB R164, R226, R164 ;  /* 0x000000a4e2a4723e */ /* 0x000fc400000000ff */
[----:B------:R-:W-:Y:S02]  /*45b0*/  R2UR UR5, R2 ;  /* 0x00000000020572ca */ /* 0x000fe400000e0000 */
[----:B------:R-:W-:Y:S02]  /*45c0*/  F2FP.F16.F32.PACK_AB R91, R95, R94 ;  /* 0x0000005e5f5b723e */ /* 0x000fe400000000ff */
[----:B------:R-:W-:Y:S02]  /*45d0*/  F2FP.F16.F32.PACK_AB R165, R225, R165 ;  /* 0x000000a5e1a5723e */ /* 0x000fe400000000ff */
[----:B------:R-:W-:Y:S02]  /*45e0*/  F2FP.F16.F32.PACK_AB R121, R123, R122 ;  /* 0x0000007a7b79723e */ /* 0x000fe400000000ff */
[----:B------:R-:W-:Y:S02]  /*45f0*/  F2FP.F16.F32.PACK_AB R122, R125, R124 ;  /* 0x0000007c7d7a723e */ /* 0x000fe400000000ff */
[----:B------:R-:W-:-:S02]  /*4600*/  F2FP.F16.F32.PACK_AB R123, R127, R126 ;  /* 0x0000007e7f7b723e */ /* 0x000fc400000000ff */
[----:B------:R-:W-:Y:S01]  /*4610*/  F2FP.F16.F32.PACK_AB R166, R224, R166 ;  /* 0x000000a6e0a6723e */ /* 0x000fe200000000ff */
[----:B------:R-:W-:Y:S01]  /*4620*/  ULOP3.LUT UR5, UR5, 0x3, URZ, 0xc0, !UPT ;  /* 0x0000000305057892 */ /* 0x000fe2000f8ec03f */
[----:B------:R-:W-:Y:S02]  /*4630*/  F2FP.F16.F32.PACK_AB R6, R252, R6 ;  /* 0x00000006fc06723e */ /* 0x000fe400000000ff */
[----:B------:R-:W-:Y:S01]  /*4640*/  F2FP.F16.F32.PACK_AB R7, R251, R7 ;  /* 0x00000007fb07723e */ /* 0x000fe200000000ff */
[----:B------:R-:W-:Y:S01]  /*4650*/  ULEA UR9, UR5, UR15, 0x6 ;  /* 0x0000000f05097291 */ /* 0x000fe2000f8e303f */
[----:B------:R-:W-:Y:S01]  /*4660*/  F2FP.F16.F32.PACK_AB R152, R238, R152 ;  /* 0x00000098ee98723e */ /* 0x000fe200000000ff */
[----:B------:R-:W-:Y:S01]  /*4670*/  ULEA UR8, UR5, UR24, 0xe ;  /* 0x0000001805087291 */ /* 0x000fe2000f8e703f */
        /* <DEDUP_REMOVED lines=88> */
[----:B------:R-:W-:Y:S01]  /*4c00*/  F2FP.F16.F32.PACK_AB R190, R190, R0 ;  /* 0x00000000bebe723e */ /* 0x000fe200000000ff */
[----:B------:R-:W-:-:S05]  /*4c10*/  IMAD.SHL.U32 R0, R3, 0x80, RZ ;  /* 0x0000008003007824 */ /* 0x000fca00078e00ff */
[----:B------:R-:W-:Y:S02]  /*4c20*/  LOP3.LUT R0, R0, 0x780, RZ, 0xc0, !PT ;  /* 0x0000078000007812 */ /* 0x000fe400078ec0ff */
[----:B------:R-:W-:Y:S02]  /*4c30*/  F2FP.F16.F32.PACK_AB R191, R200, R191 ;  /* 0x000000bfc8bf723e */ /* 0x000fe400000000ff */
[----:B------:R-:W-:Y:S01]  /*4c40*/  F2FP.F16.F32.PACK_AB R192, R197, R192 ;  /* 0x000000c0c5c0723e */ /* 0x000fe200000000ff */
[----:B------:R-:W-:-:S05]  /*4c50*/  IMAD.SHL.U32 R197, R3, 0x10, RZ ;  /* 0x0000001003c57824 */ /* 0x000fca00078e00ff */
[----:B------:R-:W-:Y:S02]  /*4c60*/  LOP3.LUT R0, R0, 0x70, R197, 0xf8, !PT ;  /* 0x0000007000007812 */ /* 0x000fe400078ef8c5 */
[----:B------:R-:W-:Y:S02]  /*4c70*/  F2FP.F16.F32.PACK_AB R193, R199, R193 ;  /* 0x000000c1c7c1723e */ /* 0x000fe400000000ff */
[----:B------:R-:W-:Y:S01]  /*4c80*/  LOP3.LUT R0, R0, 0x10, R3, 0x78, !PT ;  /* 0x0000001000007812 */ /* 0x000fe200078e7803 */
[----:B------:R-:W-:-:S05]  /*4c90*/  IMAD.SHL.U32 R3, R3, 0x40, RZ ;  /* 0x0000004003037824 */ /* 0x000fca00078e00ff */
[----:B------:R-:W-:Y:S02]  /*4ca0*/  LOP3.LUT R0, R0, 0x1800, R3, 0xf8, !PT ;  /* 0x0000180000007812 */ /* 0x000fe400078ef803 */
[----:B--2---:R-:W-:Y:S02]  /*4cb0*/  F2FP.F16.F32.PACK_AB R194, R198, R194 ;  /* 0x000000c2c6c2723e */ /* 0x004fe400000000ff */
[C---:B------:R-:W-:Y:S01]  /*4cc0*/  LOP3.LUT R3, R0.reuse, 0x20, RZ, 0x3c, !PT ;  /* 0x0000002000037812 */ /* 0x040fe200078e3cff */
[----:B------:R-:W-:Y:S01]  /*4cd0*/  VIADD R2, R0, UR24 ;  /* 0x0000001800027c36 */ /* 0x000fe20008000000 */
[----:B---3--:R-:W-:-:S03]  /*4ce0*/  F2FP.F16.F32.PACK_AB R195, R196, R195 ;  /* 0x000000c3c4c3723e */ /* 0x008fc600000000ff */
[----:B------:R-:W-:Y:S01]  /*4cf0*/  VIADD R3, R3, UR24 ;  /* 0x0000001803037c36 */ /* 0x000fe20008000000 */
[----:B-1----:R1:W-:Y:S04]  /*4d00*/  STSM.16.M88.4 [R2], R8 ;  /* 0x0000000802007844 */ /* 0x0023e80000000200 */
[----:B------:R-:W-:Y:S01]  /*4d10*/  STSM.16.M88.4 [R2+0x4000], R20 ;  /* 0x0040001402007844 */ /* 0x000fe20000000200 */
[----:B----4-:R-:W-:-:S03]  /*4d20*/  F2FP.F16.F32.PACK_AB R146, R149, R148 ;  /* 0x000000949592723e */ /* 0x010fc600000000ff */
[----:B------:R-:W-:Y:S04]  /*4d30*/  STSM.16.M88.4 [R2+0x8000], R164 ;  /* 0x008000a402007844 */ /* 0x000fe80000000200 */
[----:B------:R-:W-:Y:S01]  /*4d40*/  STSM.16.M88.4 [R2+0xc000], R180 ;  /* 0x00c000b402007844 */ /* 0x000fe20000000200 */
[----:B-----5:R-:W-:-:S03]  /*4d50*/  F2FP.F16.F32.PACK_AB R147, R151, R150 ;  /* 0x000000969793723e */ /* 0x020fc600000000ff */
[----:B------:R-:W-:Y:S01]  /*4d60*/  STSM.16.M88.4 [R2+0x2000], R24 ;  /* 0x0020001802007844 */ /* 0x000fe20000000200 */
[C---:B-1----:R-:W-:Y:S02]  /*4d70*/  LOP3.LUT R8, R0.reuse, 0x40, RZ, 0x3c, !PT ;  /* 0x0000004000087812 */ /* 0x042fe400078e3cff */
[----:B------:R-:W-:Y:S01]  /*4d80*/  LOP3.LUT R0, R0, 0x60, RZ, 0x3c, !PT ;  /* 0x0000006000007812 */ /* 0x000fe200078e3cff */
[----:B------:R-:W-:Y:S02]  /*4d90*/  STSM.16.M88.4 [R2+0x6000], R56 ;  /* 0x0060003802007844 */ /* 0x000fe40000000200 */
[----:B------:R-:W-:Y:S02]  /*4da0*/  VIADD R8, R8, UR24 ;  /* 0x0000001808087c36 */ /* 0x000fe40008000000 */
[----:B------:R-:W-:Y:S01]  /*4db0*/  STSM.16.M88.4 [R2+0xa000], R88 ;  /* 0x00a0005802007844 */ /* 0x000fe20000000200 */
[----:B------:R-:W-:-:S03]  /*4dc0*/  VIADD R0, R0, UR24 ;  /* 0x0000001800007c36 */ /* 0x000fc60008000000 */
[----:B------:R-:W-:Y:S04]  /*4dd0*/  STSM.16.M88.4 [R2+0xe000], R120 ;  /* 0x00e0007802007844 */ /* 0x000fe80000000200 */
[----:B------:R-:W-:Y:S04]  /*4de0*/  STSM.16.M88.4 [R3], R4 ;  /* 0x0000000403007844 */ /* 0x000fe80000000200 */
[----:B------:R-:W-:Y:S04]  /*4df0*/  STSM.16.M88.4 [R3+0x4000], R152 ;  /* 0x0040009803007844 */ /* 0x000fe80000000200 */
[----:B------:R-:W-:Y:S04]  /*4e00*/  STSM.16.M88.4 [R3+0x8000], R168 ;  /* 0x008000a803007844 */ /* 0x000fe80000000200 */
[----:B------:R-:W-:Y:S04]  /*4e10*/  STSM.16.M88.4 [R3+0xc000], R184 ;  /* 0x00c000b803007844 */ /* 0x000fe80000000200 */
[----:B------:R-:W-:Y:S04]  /*4e20*/  STSM.16.M88.4 [R3+0x2000], R32 ;  /* 0x0020002003007844 */ /* 0x000fe80000000200 */
[----:B------:R-:W-:Y:S04]  /*4e30*/  STSM.16.M88.4 [R3+0x6000], R64 ;  /* 0x0060004003007844 */ /* 0x000fe80000000200 */
[----:B------:R-:W-:Y:S04]  /*4e40*/  STSM.16.M88.4 [R3+0xa000], R96 ;  /* 0x00a0006003007844 */ /* 0x000fe80000000200 */
        /* <DEDUP_REMOVED lines=16> */
[----:B------:R-:W-:Y:S01]  /*4f50*/  STSM.16.M88.4 [R0+0xe000], R144 ;  /* 0x00e0009000007844 */ /* 0x000fe20000000200 */
[----:B------:R1:W-:Y:S06]  /*4f60*/  MEMBAR.ALL.CTA ;  /* 0x0000000000007992 */ /* 0x0003ec0000008000 */
[----:B-1----:R-:W1:Y:S02]  /*4f70*/  FENCE.VIEW.ASYNC.S ;  /* 0x00000000000073c6 */ /* 0x002e640000000000 */
[----:B-1----:R-:W-:Y:S06]  /*4f80*/  BAR.SYNC.DEFER_BLOCKING 0x0 ;  /* 0x0000000000007b1d */ /* 0x002fec0000010000 */
[----:B------:R1:W-:Y:S01]  /*4f90*/  UTMASTG.2D [UR8], [UR30] ;  /* 0x000000081e0073b5 */ /* 0x0003e20008008000 */
[----:B------:R0:W-:Y:S01]  /*4fa0*/  UTMACMDFLUSH ;  /* 0x00000000000079b7 */ /* 0x0001e20000000000 */
[----:B------:R-:W-:-:S04]  /*4fb0*/  DEPBAR.LE SB0, 0x0 ;  /* 0x000080000000791a */ /* 0x000fc80000000000 */
[----:B------:R-:W-:Y:S06]  /*4fc0*/  BAR.SYNC.DEFER_BLOCKING 0x0 ;  /* 0x0000000000007b1d */ /* 0x000fec0000010000 */
[----:B-1----:R-:W-:Y:S05]  /*4fd0*/  EXIT ;  /* 0x000000000000794d */ /* 0x002fea0003800000 */
.L_x_48:
[----:B------:R-:W1:Y:S02]  /*4fe0*/  SYNCS.PHASECHK.TRANS64.TRYWAIT P0, [UR18+0x18000], R0 ;  /* 0x01800000ff0075a7 */ /* 0x000e640008000152 */
[----:B-1----:R-:W-:Y:S05]  /*4ff0*/  @!P0 BRA `(.L_x_48) ;  /* 0xfffffffc00f88947 */ /* 0x002fea000383ffff */
[----:B------:R-:W-:Y:S05]  /*5000*/  BRA `(.L_x_50) ;  /* 0xffffffdc00b07947 */ /* 0x000fea000383ffff */
.L_x_51:
[----:B------:R-:W-:-:S00]  /*5010*/  BRA `(.L_x_51) ;  /* 0xfffffffc00fc7947 */ /* 0x000fc0000383ffff */
[----:B------:R-:W-:-:S00]  /*5020*/  NOP ;  /* 0x0000000000007918 */ /* 0x000fc00000000000 */
        /* <DEDUP_REMOVED lines=13> */
.L_x_52:


//--------------------- .nv.shared.gluon_wgmma    --------------------------
	.section	.nv.shared.gluon_wgmma,"aw",@nobits
	.sectionflags	@""
	.align	16
	.zero		1024


//--------------------- .nv.shared.reserved.0     --------------------------
	.section	.nv.shared.reserved.0,"aw",@nobits
	.weak		__nv_reservedSMEM_offset_0_alias
	.size		__nv_reservedSMEM_offset_0_alias, 0, 0
	.other		__nv_reservedSMEM_offset_0_alias,@"STO_CUDA_RESERVED_SHARED STV_DEFAULT"
__nv_reservedSMEM_offset_0_alias:
	.zero		0


//--------------------- .nv.constant0.gluon_wgmma --------------------------
	.section	.nv.constant0.gluon_wgmma,"a",@progbits
	.sectionflags	@""
	.align	4
.nv.constant0.gluon_wgmma:
	.zero		608


//--------------------- SYMBOLS --------------------------

	.type		.nv.reservedSmem.offset0,@object
	.size		.nv.reservedSmem.offset0,0x4
